//
// Generated by NVIDIA NVVM Compiler
//
// Compiler Build ID: CL-36424714
// Cuda compilation tools, release 13.0, V13.0.88
// Based on NVVM 20.0.0
//

.version 9.0
.target sm_100
.address_size 64

	// .globl	_Z26kernel_GaussianEliminationPdS_ii

.visible .entry _Z26kernel_GaussianEliminationPdS_ii(
	.param .u64 .ptr .align 1 _Z26kernel_GaussianEliminationPdS_ii_param_0,
	.param .u64 .ptr .align 1 _Z26kernel_GaussianEliminationPdS_ii_param_1,
	.param .u32 _Z26kernel_GaussianEliminationPdS_ii_param_2,
	.param .u32 _Z26kernel_GaussianEliminationPdS_ii_param_3
)
{
	.reg .pred 	%p<10>;
	.reg .b32 	%r<52>;
	.reg .b64 	%rd<17>;
	.reg .b64 	%fd<12>;

	ld.param.u64 	%rd4, [_Z26kernel_GaussianEliminationPdS_ii_param_0];
	ld.param.u64 	%rd5, [_Z26kernel_GaussianEliminationPdS_ii_param_1];
	ld.param.u32 	%r18, [_Z26kernel_GaussianEliminationPdS_ii_param_2];
	ld.param.u32 	%r19, [_Z26kernel_GaussianEliminationPdS_ii_param_3];
	cvta.to.global.u64 	%rd1, %rd5;
	cvta.to.global.u64 	%rd2, %rd4;
	mov.u32 	%r21, %nctaid.x;
	mov.u32 	%r22, %nctaid.y;
	mul.lo.s32 	%r23, %r21, %r22;
	mov.u32 	%r24, %nctaid.z;
	mul.lo.s32 	%r1, %r23, %r24;
	mov.u32 	%r25, %ntid.x;
	mov.u32 	%r26, %ntid.y;
	mul.lo.s32 	%r27, %r25, %r26;
	mov.u32 	%r28, %ntid.z;
	mul.lo.s32 	%r2, %r27, %r28;
	mov.u32 	%r29, %ctaid.y;
	mov.u32 	%r30, %ctaid.z;
	mov.u32 	%r31, %ctaid.x;
	mad.lo.s32 	%r32, %r22, %r30, %r29;
	mad.lo.s32 	%r3, %r32, %r21, %r31;
	mov.u32 	%r33, %tid.y;
	mov.u32 	%r34, %tid.z;
	mov.u32 	%r35, %tid.x;
	mad.lo.s32 	%r36, %r26, %r34, %r33;
	mad.lo.s32 	%r4, %r36, %r25, %r35;
	sub.s32 	%r5, %r19, %r18;
	setp.le.s32 	%p2, %r5, %r2;
	mov.b32 	%r48, 1;
	@%p2 bra 	$L__BB0_2;
	add.s32 	%r37, %r2, %r5;
	add.s32 	%r38, %r37, -1;
	div.u32 	%r48, %r38, %r2;
$L__BB0_2:
	mul.lo.s32 	%r8, %r19, %r18;
	add.s32 	%r39, %r8, %r18;
	mul.wide.s32 	%rd6, %r39, 8;
	add.s64 	%rd7, %rd2, %rd6;
	ld.global.f64 	%fd1, [%rd7];
	setp.gt.s32 	%p3, %r3, %r18;
	mov.u32 	%r50, %r3;
	@%p3 bra 	$L__BB0_4;
	add.s32 	%r40, %r18, %r1;
	sub.s32 	%r41, %r40, %r3;
	rem.s32 	%r42, %r41, %r1;
	sub.s32 	%r50, %r40, %r42;
$L__BB0_4:
	setp.ge.s32 	%p4, %r50, %r19;
	@%p4 bra 	$L__BB0_14;
	add.s32 	%r11, %r4, %r18;
	mul.wide.s32 	%rd8, %r18, 8;
	add.s64 	%rd3, %rd1, %rd8;
	max.s32 	%r43, %r4, %r3;
	setp.ge.s32 	%p1, %r43, %r19;
$L__BB0_6:
	mul.lo.s32 	%r13, %r50, %r19;
	add.s32 	%r44, %r13, %r18;
	mul.wide.s32 	%rd9, %r44, 8;
	add.s64 	%rd10, %rd2, %rd9;
	ld.global.f64 	%fd3, [%rd10];
	div.rn.f64 	%fd2, %fd3, %fd1;
	bar.sync 	0;
	@%p1 bra 	$L__BB0_13;
	setp.lt.s32 	%p5, %r48, 1;
	@%p5 bra 	$L__BB0_11;
	mov.b32 	%r51, 0;
$L__BB0_9:
	mad.lo.s32 	%r15, %r51, %r2, %r11;
	setp.ge.s32 	%p6, %r15, %r19;
	@%p6 bra 	$L__BB0_11;
	add.s32 	%r46, %r15, %r8;
	mul.wide.s32 	%rd11, %r46, 8;
	add.s64 	%rd12, %rd2, %rd11;
	ld.global.f64 	%fd4, [%rd12];
	mul.f64 	%fd5, %fd2, %fd4;
	add.s32 	%r47, %r15, %r13;
	mul.wide.s32 	%rd13, %r47, 8;
	add.s64 	%rd14, %rd2, %rd13;
	ld.global.f64 	%fd6, [%rd14];
	sub.f64 	%fd7, %fd6, %fd5;
	st.global.f64 	[%rd14], %fd7;
	add.s32 	%r51, %r51, 1;
	setp.ne.s32 	%p7, %r51, %r48;
	@%p7 bra 	$L__BB0_9;
$L__BB0_11:
	setp.ne.s32 	%p8, %r4, 0;
	@%p8 bra 	$L__BB0_13;
	ld.global.f64 	%fd8, [%rd3];
	mul.f64 	%fd9, %fd2, %fd8;
	mul.wide.s32 	%rd15, %r50, 8;
	add.s64 	%rd16, %rd1, %rd15;
	ld.global.f64 	%fd10, [%rd16];
	sub.f64 	%fd11, %fd10, %fd9;
	st.global.f64 	[%rd16], %fd11;
$L__BB0_13:
	add.s32 	%r50, %r50, %r1;
	setp.lt.s32 	%p9, %r50, %r19;
	@%p9 bra 	$L__BB0_6;
$L__BB0_14:
	ret;

}
	// .globl	_Z24kernel__BackSubstitutionPdS_S_i
.visible .entry _Z24kernel__BackSubstitutionPdS_S_i(
	.param .u64 .ptr .align 1 _Z24kernel__BackSubstitutionPdS_S_i_param_0,
	.param .u64 .ptr .align 1 _Z24kernel__BackSubstitutionPdS_S_i_param_1,
	.param .u64 .ptr .align 1 _Z24kernel__BackSubstitutionPdS_S_i_param_2,
	.param .u32 _Z24kernel__BackSubstitutionPdS_S_i_param_3
)
{
	.reg .pred 	%p<14>;
	.reg .b16 	%rs<9>;
	.reg .b32 	%r<64>;
	.reg .b64 	%rd<65>;
	.reg .b64 	%fd<150>;

	ld.param.u64 	%rd17, [_Z24kernel__BackSubstitutionPdS_S_i_param_0];
	ld.param.u64 	%rd18, [_Z24kernel__BackSubstitutionPdS_S_i_param_1];
	ld.param.u64 	%rd19, [_Z24kernel__BackSubstitutionPdS_S_i_param_2];
	ld.param.u32 	%r20, [_Z24kernel__BackSubstitutionPdS_S_i_param_3];
	cvta.to.global.u64 	%rd1, %rd19;
	cvta.to.global.u64 	%rd2, %rd17;
	cvta.to.global.u64 	%rd3, %rd18;
	mov.u32 	%r21, %nctaid.x;
	mov.u32 	%r22, %nctaid.y;
	mov.u32 	%r23, %ntid.x;
	mov.u32 	%r24, %ntid.y;
	mul.lo.s32 	%r25, %r23, %r24;
	mov.u32 	%r26, %ntid.z;
	mul.lo.s32 	%r27, %r25, %r26;
	mov.u32 	%r28, %ctaid.y;
	mov.u32 	%r29, %ctaid.z;
	mov.u32 	%r30, %ctaid.x;
	mad.lo.s32 	%r31, %r22, %r29, %r28;
	mad.lo.s32 	%r32, %r31, %r21, %r30;
	mov.u32 	%r33, %tid.y;
	mov.u32 	%r34, %tid.z;
	mul.lo.s32 	%r35, %r25, %r34;
	mad.lo.s32 	%r36, %r33, %r23, %r35;
	mov.u32 	%r37, %tid.x;
	add.s32 	%r38, %r37, %r36;
	mul.lo.s32 	%r39, %r27, %r32;
	neg.s32 	%r40, %r38;
	setp.ne.s32 	%p1, %r39, %r40;
	@%p1 bra 	$L__BB1_19;
	add.s32 	%r41, %r20, -1;
	mul.wide.s32 	%rd20, %r41, 8;
	add.s64 	%rd21, %rd3, %rd20;
	ld.global.f64 	%fd16, [%rd21];
	mad.lo.s32 	%r42, %r41, %r20, %r41;
	mul.wide.s32 	%rd22, %r42, 8;
	add.s64 	%rd23, %rd2, %rd22;
	ld.global.f64 	%fd17, [%rd23];
	div.rn.f64 	%fd18, %fd16, %fd17;
	add.s64 	%rd24, %rd1, %rd20;
	st.global.f64 	[%rd24], %fd18;
	setp.lt.s32 	%p2, %r20, 2;
	@%p2 bra 	$L__BB1_19;
	add.s64 	%rd4, %rd2, 64;
	mov.b32 	%r57, 0;
	mov.b16 	%rs7, 0;
	mov.u16 	%rs8, %rs7;
	mov.u32 	%r58, %r20;
$L__BB1_3:
	mov.u32 	%r60, %r58;
	mov.u32 	%r1, %r57;
	add.s32 	%r3, %r60, -2;
	add.s16 	%rs7, %rs7, 1;
	add.s16 	%rs8, %rs8, 1;
	add.s32 	%r57, %r1, 1;
	mul.wide.u32 	%rd25, %r3, 8;
	add.s64 	%rd26, %rd3, %rd25;
	ld.global.f64 	%fd149, [%rd26];
	add.s32 	%r58, %r60, -1;
	setp.ge.s32 	%p3, %r58, %r20;
	@%p3 bra 	$L__BB1_18;
	mul.lo.s32 	%r6, %r3, %r20;
	setp.lt.u32 	%p4, %r1, 15;
	mov.u32 	%r62, %r58;
	@%p4 bra 	$L__BB1_8;
	and.b32  	%r44, %r57, -16;
	neg.s32 	%r59, %r44;
	add.s32 	%r45, %r58, %r6;
	mul.wide.u32 	%rd27, %r45, 8;
	add.s64 	%rd64, %rd2, %rd27;
	cvt.u64.u32 	%rd28, %r58;
	mul.wide.u32 	%rd29, %r58, 8;
	add.s64 	%rd30, %rd1, %rd29;
	add.s64 	%rd63, %rd30, 64;
	cvt.u64.u32 	%rd31, %r6;
	add.s64 	%rd32, %rd31, %rd28;
	shl.b64 	%rd33, %rd32, 3;
	add.s64 	%rd62, %rd4, %rd33;
$L__BB1_6:
	.pragma "nounroll";
	ld.global.f64 	%fd20, [%rd64];
	ld.global.f64 	%fd21, [%rd63+-64];
	mul.f64 	%fd22, %fd20, %fd21;
	sub.f64 	%fd23, %fd149, %fd22;
	ld.global.f64 	%fd24, [%rd62+-56];
	ld.global.f64 	%fd25, [%rd63+-56];
	mul.f64 	%fd26, %fd24, %fd25;
	sub.f64 	%fd27, %fd23, %fd26;
	ld.global.f64 	%fd28, [%rd62+-48];
	ld.global.f64 	%fd29, [%rd63+-48];
	mul.f64 	%fd30, %fd28, %fd29;
	sub.f64 	%fd31, %fd27, %fd30;
	ld.global.f64 	%fd32, [%rd62+-40];
	ld.global.f64 	%fd33, [%rd63+-40];
	mul.f64 	%fd34, %fd32, %fd33;
	sub.f64 	%fd35, %fd31, %fd34;
	ld.global.f64 	%fd36, [%rd62+-32];
	ld.global.f64 	%fd37, [%rd63+-32];
	mul.f64 	%fd38, %fd36, %fd37;
	sub.f64 	%fd39, %fd35, %fd38;
	ld.global.f64 	%fd40, [%rd62+-24];
	ld.global.f64 	%fd41, [%rd63+-24];
	mul.f64 	%fd42, %fd40, %fd41;
	sub.f64 	%fd43, %fd39, %fd42;
	ld.global.f64 	%fd44, [%rd62+-16];
	ld.global.f64 	%fd45, [%rd63+-16];
	mul.f64 	%fd46, %fd44, %fd45;
	sub.f64 	%fd47, %fd43, %fd46;
	ld.global.f64 	%fd48, [%rd62+-8];
	ld.global.f64 	%fd49, [%rd63+-8];
	mul.f64 	%fd50, %fd48, %fd49;
	sub.f64 	%fd51, %fd47, %fd50;
	ld.global.f64 	%fd52, [%rd62];
	ld.global.f64 	%fd53, [%rd63];
	mul.f64 	%fd54, %fd52, %fd53;
	sub.f64 	%fd55, %fd51, %fd54;
	ld.global.f64 	%fd56, [%rd62+8];
	ld.global.f64 	%fd57, [%rd63+8];
	mul.f64 	%fd58, %fd56, %fd57;
	sub.f64 	%fd59, %fd55, %fd58;
	ld.global.f64 	%fd60, [%rd62+16];
	ld.global.f64 	%fd61, [%rd63+16];
	mul.f64 	%fd62, %fd60, %fd61;
	sub.f64 	%fd63, %fd59, %fd62;
	ld.global.f64 	%fd64, [%rd62+24];
	ld.global.f64 	%fd65, [%rd63+24];
	mul.f64 	%fd66, %fd64, %fd65;
	sub.f64 	%fd67, %fd63, %fd66;
	ld.global.f64 	%fd68, [%rd62+32];
	ld.global.f64 	%fd69, [%rd63+32];
	mul.f64 	%fd70, %fd68, %fd69;
	sub.f64 	%fd71, %fd67, %fd70;
	ld.global.f64 	%fd72, [%rd62+40];
	ld.global.f64 	%fd73, [%rd63+40];
	mul.f64 	%fd74, %fd72, %fd73;
	sub.f64 	%fd75, %fd71, %fd74;
	ld.global.f64 	%fd76, [%rd62+48];
	ld.global.f64 	%fd77, [%rd63+48];
	mul.f64 	%fd78, %fd76, %fd77;
	sub.f64 	%fd79, %fd75, %fd78;
	ld.global.f64 	%fd80, [%rd62+56];
	ld.global.f64 	%fd81, [%rd63+56];
	mul.f64 	%fd82, %fd80, %fd81;
	sub.f64 	%fd149, %fd79, %fd82;
	add.s32 	%r60, %r60, 16;
	add.s32 	%r59, %r59, 16;
	add.s64 	%rd64, %rd64, 128;
	add.s64 	%rd63, %rd63, 128;
	add.s64 	%rd62, %rd62, 128;
	setp.ne.s32 	%p5, %r59, 0;
	@%p5 bra 	$L__BB1_6;
	add.s32 	%r62, %r60, -1;
$L__BB1_8:
	and.b32  	%r46, %r57, 15;
	setp.eq.s32 	%p6, %r46, 0;
	@%p6 bra 	$L__BB1_18;
	cvt.u32.u16 	%r47, %rs8;
	and.b32  	%r14, %r47, 15;
	add.s32 	%r48, %r14, -1;
	setp.lt.u32 	%p7, %r48, 7;
	@%p7 bra 	$L__BB1_11;
	add.s32 	%r49, %r62, %r6;
	mul.wide.u32 	%rd34, %r49, 8;
	add.s64 	%rd35, %rd2, %rd34;
	ld.global.f64 	%fd84, [%rd35];
	cvt.u64.u32 	%rd36, %r62;
	mul.wide.u32 	%rd37, %r62, 8;
	add.s64 	%rd38, %rd1, %rd37;
	ld.global.f64 	%fd85, [%rd38];
	mul.f64 	%fd86, %fd84, %fd85;
	sub.f64 	%fd87, %fd149, %fd86;
	cvt.u64.u32 	%rd39, %r6;
	add.s64 	%rd40, %rd36, %rd39;
	shl.b64 	%rd41, %rd40, 3;
	add.s64 	%rd42, %rd2, %rd41;
	ld.global.f64 	%fd88, [%rd42+8];
	ld.global.f64 	%fd89, [%rd38+8];
	mul.f64 	%fd90, %fd88, %fd89;
	sub.f64 	%fd91, %fd87, %fd90;
	ld.global.f64 	%fd92, [%rd42+16];
	ld.global.f64 	%fd93, [%rd38+16];
	mul.f64 	%fd94, %fd92, %fd93;
	sub.f64 	%fd95, %fd91, %fd94;
	ld.global.f64 	%fd96, [%rd42+24];
	ld.global.f64 	%fd97, [%rd38+24];
	mul.f64 	%fd98, %fd96, %fd97;
	sub.f64 	%fd99, %fd95, %fd98;
	ld.global.f64 	%fd100, [%rd42+32];
	ld.global.f64 	%fd101, [%rd38+32];
	mul.f64 	%fd102, %fd100, %fd101;
	sub.f64 	%fd103, %fd99, %fd102;
	ld.global.f64 	%fd104, [%rd42+40];
	ld.global.f64 	%fd105, [%rd38+40];
	mul.f64 	%fd106, %fd104, %fd105;
	sub.f64 	%fd107, %fd103, %fd106;
	ld.global.f64 	%fd108, [%rd42+48];
	ld.global.f64 	%fd109, [%rd38+48];
	mul.f64 	%fd110, %fd108, %fd109;
	sub.f64 	%fd111, %fd107, %fd110;
	ld.global.f64 	%fd112, [%rd42+56];
	ld.global.f64 	%fd113, [%rd38+56];
	mul.f64 	%fd114, %fd112, %fd113;
	sub.f64 	%fd149, %fd111, %fd114;
	add.s32 	%r62, %r62, 8;
$L__BB1_11:
	and.b32  	%r50, %r14, 7;
	setp.eq.s32 	%p8, %r50, 0;
	@%p8 bra 	$L__BB1_18;
	cvt.u32.u16 	%r51, %rs7;
	and.b32  	%r52, %r51, 7;
	and.b32  	%r17, %r51, 3;
	add.s32 	%r53, %r52, -1;
	setp.lt.u32 	%p9, %r53, 3;
	@%p9 bra 	$L__BB1_14;
	add.s32 	%r54, %r62, %r6;
	mul.wide.u32 	%rd43, %r54, 8;
	add.s64 	%rd44, %rd2, %rd43;
	ld.global.f64 	%fd116, [%rd44];
	cvt.u64.u32 	%rd45, %r62;
	mul.wide.u32 	%rd46, %r62, 8;
	add.s64 	%rd47, %rd1, %rd46;
	ld.global.f64 	%fd117, [%rd47];
	mul.f64 	%fd118, %fd116, %fd117;
	sub.f64 	%fd119, %fd149, %fd118;
	cvt.u64.u32 	%rd48, %r6;
	add.s64 	%rd49, %rd45, %rd48;
	shl.b64 	%rd50, %rd49, 3;
	add.s64 	%rd51, %rd2, %rd50;
	ld.global.f64 	%fd120, [%rd51+8];
	ld.global.f64 	%fd121, [%rd47+8];
	mul.f64 	%fd122, %fd120, %fd121;
	sub.f64 	%fd123, %fd119, %fd122;
	ld.global.f64 	%fd124, [%rd51+16];
	ld.global.f64 	%fd125, [%rd47+16];
	mul.f64 	%fd126, %fd124, %fd125;
	sub.f64 	%fd127, %fd123, %fd126;
	ld.global.f64 	%fd128, [%rd51+24];
	ld.global.f64 	%fd129, [%rd47+24];
	mul.f64 	%fd130, %fd128, %fd129;
	sub.f64 	%fd149, %fd127, %fd130;
	add.s32 	%r62, %r62, 4;
$L__BB1_14:
	setp.eq.s32 	%p10, %r17, 0;
	@%p10 bra 	$L__BB1_18;
	add.s32 	%r55, %r62, %r6;
	mul.wide.u32 	%rd52, %r55, 8;
	add.s64 	%rd53, %rd2, %rd52;
	ld.global.f64 	%fd131, [%rd53];
	cvt.u64.u32 	%rd14, %r62;
	mul.wide.u32 	%rd54, %r62, 8;
	add.s64 	%rd15, %rd1, %rd54;
	ld.global.f64 	%fd132, [%rd15];
	mul.f64 	%fd133, %fd131, %fd132;
	sub.f64 	%fd149, %fd149, %fd133;
	setp.eq.s32 	%p11, %r17, 1;
	@%p11 bra 	$L__BB1_18;
	cvt.u64.u32 	%rd55, %r6;
	add.s64 	%rd56, %rd14, %rd55;
	shl.b64 	%rd57, %rd56, 3;
	add.s64 	%rd16, %rd2, %rd57;
	ld.global.f64 	%fd134, [%rd16+8];
	ld.global.f64 	%fd135, [%rd15+8];
	mul.f64 	%fd136, %fd134, %fd135;
	sub.f64 	%fd149, %fd149, %fd136;
	setp.eq.s32 	%p12, %r17, 2;
	@%p12 bra 	$L__BB1_18;
	ld.global.f64 	%fd137, [%rd16+16];
	ld.global.f64 	%fd138, [%rd15+16];
	mul.f64 	%fd139, %fd137, %fd138;
	sub.f64 	%fd149, %fd149, %fd139;
$L__BB1_18:
	mad.lo.s32 	%r56, %r3, %r20, %r3;
	mul.wide.s32 	%rd58, %r56, 8;
	add.s64 	%rd59, %rd2, %rd58;
	ld.global.f64 	%fd140, [%rd59];
	div.rn.f64 	%fd141, %fd149, %fd140;
	mul.wide.u32 	%rd60, %r3, 8;
	add.s64 	%rd61, %rd1, %rd60;
	st.global.f64 	[%rd61], %fd141;
	setp.ne.s32 	%p13, %r3, 0;
	@%p13 bra 	$L__BB1_3;
$L__BB1_19:
	ret;

}


// ===== COMPILED SASS (sm_100) =====

	.target	sm_100

	.elftype	@"ET_EXEC"


//--------------------- .note.nv.tkinfo           --------------------------
	.section	.note.nv.tkinfo,"",@"SHT_NOTE"
	.sectionflags	@"SHF_NOTE_NV_TKINFO"
	.tkinfo
        /*0018*/ 	.word	0x00000002
        /*0030*/ 	.string	""
        /*0030*/ 	.string	"ptxas"
        /*0030*/ 	.string	"Cuda compilation tools, release 13.0, V13.0.88"
        /*0030*/ 	.string	"Build cuda_13.0.r13.0/compiler.36424714_0"
        /*0030*/ 	.string	"-arch sm_100 -m 64 "



//--------------------- .note.nv.cuinfo           --------------------------
	.section	.note.nv.cuinfo,"",@"SHT_NOTE"
	.sectionflags	@"SHF_NOTE_NV_CUINFO"
        /*0018*/ 	.short	0x0002
        /*001a*/ 	.short	0x0064
        /*001c*/ 	.short	0x0082
	.zero		2


//--------------------- .nv.info                  --------------------------
	.section	.nv.info,"",@"SHT_CUDA_INFO"
	.align	4


	//----- nvinfo : EIATTR_REGCOUNT
	.align		4
        /*0000*/ 	.byte	0x04, 0x2f
        /*0002*/ 	.short	(.L_1 - .L_0)
	.align		4
.L_0:
        /*0004*/ 	.word	index@(_Z26kernel_GaussianEliminationPdS_ii)
        /*0008*/ 	.word	0x0000001a


	//----- nvinfo : EIATTR_FRAME_SIZE
	.align		4
.L_1:
        /*000c*/ 	.byte	0x04, 0x11
        /*000e*/ 	.short	(.L_3 - .L_2)
	.align		4
.L_2:
        /*0010*/ 	.word	index@($__internal_1_$__cuda_sm20_div_rn_f64_full)
        /*0014*/ 	.word	0x00000000


	//----- nvinfo : EIATTR_FRAME_SIZE
	.align		4
.L_3:
        /*0018*/ 	.byte	0x04, 0x11
        /*001a*/ 	.short	(.L_5 - .L_4)
	.align		4
.L_4:
        /*001c*/ 	.word	index@(_Z26kernel_GaussianEliminationPdS_ii)
        /*0020*/ 	.word	0x00000000


	//----- nvinfo : EIATTR_REGCOUNT
	.align		4
.L_5:
        /*0024*/ 	.byte	0x04, 0x2f
        /*0026*/ 	.short	(.L_7 - .L_6)
	.align		4
.L_6:
        /*0028*/ 	.word	index@(_Z24kernel__BackSubstitutionPdS_S_i)
        /*002c*/ 	.word	0x00000020


	//----- nvinfo : EIATTR_FRAME_SIZE
	.align		4
.L_7:
        /*0030*/ 	.byte	0x04, 0x11
        /*0032*/ 	.short	(.L_9 - .L_8)
	.align		4
.L_8:
        /*0034*/ 	.word	index@($__internal_0_$__cuda_sm20_div_rn_f64_full)
        /*0038*/ 	.word	0x00000000


	//----- nvinfo : EIATTR_FRAME_SIZE
	.align		4
.L_9:
        /*003c*/ 	.byte	0x04, 0x11
        /*003e*/ 	.short	(.L_11 - .L_10)
	.align		4
.L_10:
        /*0040*/ 	.word	index@(_Z24kernel__BackSubstitutionPdS_S_i)
        /*0044*/ 	.word	0x00000000


	//----- nvinfo : EIATTR_MIN_STACK_SIZE
	.align		4
.L_11:
        /*0048*/ 	.byte	0x04, 0x12
        /*004a*/ 	.short	(.L_13 - .L_12)
	.align		4
.L_12:
        /*004c*/ 	.word	index@(_Z24kernel__BackSubstitutionPdS_S_i)
        /*0050*/ 	.word	0x00000000


	//----- nvinfo : EIATTR_MIN_STACK_SIZE
	.align		4
.L_13:
        /*0054*/ 	.byte	0x04, 0x12
        /*0056*/ 	.short	(.L_15 - .L_14)
	.align		4
.L_14:
        /*0058*/ 	.word	index@(_Z26kernel_GaussianEliminationPdS_ii)
        /*005c*/ 	.word	0x00000000
.L_15:


//--------------------- .nv.compat                --------------------------
	.section	.nv.compat,"",@"SHT_CUDA_COMPAT_INFO"
	.align	4
        /*0000*/ 	.byte	0x02, 0x09, 0x00, 0x00, 0x02, 0x02, 0x01, 0x00, 0x02, 0x05, 0x05, 0x00, 0x03, 0x07, 0x01, 0x01
        /*0010*/ 	.byte	0x02, 0x03, 0x00, 0x00, 0x02, 0x06, 0x01, 0x00, 0x04, 0x0b, 0x08, 0x00, 0x01, 0x00, 0x00, 0x00
        /*0020*/ 	.byte	0x00, 0x00, 0x00, 0x00


//--------------------- .nv.info._Z24kernel__BackSubstitutionPdS_S_i --------------------------
	.section	.nv.info._Z24kernel__BackSubstitutionPdS_S_i,"",@"SHT_CUDA_INFO"
	.sectionflags	@""
	.align	4


	//----- nvinfo : EIATTR_CUDA_API_VERSION
	.align		4
        /*0000*/ 	.byte	0x04, 0x37
        /*0002*/ 	.short	(.L_17 - .L_16)
.L_16:
        /*0004*/ 	.word	0x00000082


	//----- nvinfo : EIATTR_KPARAM_INFO
	.align		4
.L_17:
        /*0008*/ 	.byte	0x04, 0x17
        /*000a*/ 	.short	(.L_19 - .L_18)
.L_18:
        /*000c*/ 	.word	0x00000000
        /*0010*/ 	.short	0x0003
        /*0012*/ 	.short	0x0018
        /*0014*/ 	.byte	0x00, 0xf0, 0x11, 0x00


	//----- nvinfo : EIATTR_KPARAM_INFO
	.align		4
.L_19:
        /*0018*/ 	.byte	0x04, 0x17
        /*001a*/ 	.short	(.L_21 - .L_20)
.L_20:
        /*001c*/ 	.word	0x00000000
        /*0020*/ 	.short	0x0002
        /*0022*/ 	.short	0x0010
        /*0024*/ 	.byte	0x00, 0xf5, 0x21, 0x00


	//----- nvinfo : EIATTR_KPARAM_INFO
	.align		4
.L_21:
        /*0028*/ 	.byte	0x04, 0x17
        /*002a*/ 	.short	(.L_23 - .L_22)
.L_22:
        /*002c*/ 	.word	0x00000000
        /*0030*/ 	.short	0x0001
        /*0032*/ 	.short	0x0008
        /*0034*/ 	.byte	0x00, 0xf5, 0x21, 0x00


	//----- nvinfo : EIATTR_KPARAM_INFO
	.align		4
.L_23:
        /*0038*/ 	.byte	0x04, 0x17
        /*003a*/ 	.short	(.L_25 - .L_24)
.L_24:
        /*003c*/ 	.word	0x00000000
        /*0040*/ 	.short	0x0000
        /*0042*/ 	.short	0x0000
        /*0044*/ 	.byte	0x00, 0xf5, 0x21, 0x00


	//----- nvinfo : EIATTR_SPARSE_MMA_MASK
	.align		4
.L_25:
        /*0048*/ 	.byte	0x03, 0x50
        /*004a*/ 	.short	0x0000


	//----- nvinfo : EIATTR_MAXREG_COUNT
	.align		4
        /*004c*/ 	.byte	0x03, 0x1b
        /*004e*/ 	.short	0x00ff


	//----- nvinfo : EIATTR_MERCURY_ISA_VERSION
	.align		4
        /*0050*/ 	.byte	0x03, 0x5f
        /*0052*/ 	.short	0x0101


	//----- nvinfo : EIATTR_VRC_CTA_INIT_COUNT
	.align		4
        /*0054*/ 	.byte	0x02, 0x4a
	.zero		1
	.zero		1


	//----- nvinfo : EIATTR_EXIT_INSTR_OFFSETS
	.align		4
        /*0058*/ 	.byte	0x04, 0x1c
        /*005a*/ 	.short	(.L_27 - .L_26)


	//   ....[0]....
.L_26:
        /*005c*/ 	.word	0x00000150


	//   ....[1]....
        /*0060*/ 	.word	0x00000390


	//   ....[2]....
        /*0064*/ 	.word	0x000011c0


	//----- nvinfo : EIATTR_CRS_STACK_SIZE
	.align		4
.L_27:
        /*0068*/ 	.byte	0x04, 0x1e
        /*006a*/ 	.short	(.L_29 - .L_28)
.L_28:
        /*006c*/ 	.word	0x00000000


	//----- nvinfo : EIATTR_CBANK_PARAM_SIZE
	.align		4
.L_29:
        /*0070*/ 	.byte	0x03, 0x19
        /*0072*/ 	.short	0x001c


	//----- nvinfo : EIATTR_PARAM_CBANK
	.align		4
        /*0074*/ 	.byte	0x04, 0x0a
        /*0076*/ 	.short	(.L_31 - .L_30)
	.align		4
.L_30:
        /*0078*/ 	.word	index@(.nv.constant0._Z24kernel__BackSubstitutionPdS_S_i)
        /*007c*/ 	.short	0x0380
        /*007e*/ 	.short	0x001c


	//----- nvinfo : EIATTR_SW_WAR
	.align		4
.L_31:
        /*0080*/ 	.byte	0x04, 0x36
        /*0082*/ 	.short	(.L_33 - .L_32)
.L_32:
        /*0084*/ 	.word	0x00000008
.L_33:


//--------------------- .nv.info._Z26kernel_GaussianEliminationPdS_ii --------------------------
	.section	.nv.info._Z26kernel_GaussianEliminationPdS_ii,"",@"SHT_CUDA_INFO"
	.sectionflags	@""
	.align	4


	//----- nvinfo : EIATTR_CUDA_API_VERSION
	.align		4
        /*0000*/ 	.byte	0x04, 0x37
        /*0002*/ 	.short	(.L_35 - .L_34)
.L_34:
        /*0004*/ 	.word	0x00000082


	//----- nvinfo : EIATTR_KPARAM_INFO
	.align		4
.L_35:
        /*0008*/ 	.byte	0x04, 0x17
        /*000a*/ 	.short	(.L_37 - .L_36)
.L_36:
        /*000c*/ 	.word	0x00000000
        /*0010*/ 	.short	0x0003
        /*0012*/ 	.short	0x0014
        /*0014*/ 	.byte	0x00, 0xf0, 0x11, 0x00


	//----- nvinfo : EIATTR_KPARAM_INFO
	.align		4
.L_37:
        /*0018*/ 	.byte	0x04, 0x17
        /*001a*/ 	.short	(.L_39 - .L_38)
.L_38:
        /*001c*/ 	.word	0x00000000
        /*0020*/ 	.short	0x0002
        /*0022*/ 	.short	0x0010
        /*0024*/ 	.byte	0x00, 0xf0, 0x11, 0x00


	//----- nvinfo : EIATTR_KPARAM_INFO
	.align		4
.L_39:
        /*0028*/ 	.byte	0x04, 0x17
        /*002a*/ 	.short	(.L_41 - .L_40)
.L_40:
        /*002c*/ 	.word	0x00000000
        /*0030*/ 	.short	0x0001
        /*0032*/ 	.short	0x0008
        /*0034*/ 	.byte	0x00, 0xf5, 0x21, 0x00


	//----- nvinfo : EIATTR_KPARAM_INFO
	.align		4
.L_41:
        /*0038*/ 	.byte	0x04, 0x17
        /*003a*/ 	.short	(.L_43 - .L_42)
.L_42:
        /*003c*/ 	.word	0x00000000
        /*0040*/ 	.short	0x0000
        /*0042*/ 	.short	0x0000
        /*0044*/ 	.byte	0x00, 0xf5, 0x21, 0x00


	//----- nvinfo : EIATTR_SPARSE_MMA_MASK
	.align		4
.L_43:
        /*0048*/ 	.byte	0x03, 0x50
        /*004a*/ 	.short	0x0000


	//----- nvinfo : EIATTR_MAXREG_COUNT
	.align		4
        /*004c*/ 	.byte	0x03, 0x1b
        /*004e*/ 	.short	0x00ff


	//----- nvinfo : EIATTR_NUM_BARRIERS
	.align		4
        /*0050*/ 	.byte	0x02, 0x4c
        /*0052*/ 	.byte	0x01
	.zero		1


	//----- nvinfo : EIATTR_MERCURY_ISA_VERSION
	.align		4
        /*0054*/ 	.byte	0x03, 0x5f
        /*0056*/ 	.short	0x0101


	//----- nvinfo : EIATTR_VRC_CTA_INIT_COUNT
	.align		4
        /*0058*/ 	.byte	0x02, 0x4a
	.zero		1
	.zero		1


	//----- nvinfo : EIATTR_EXIT_INSTR_OFFSETS
	.align		4
        /*005c*/ 	.byte	0x04, 0x1c
        /*005e*/ 	.short	(.L_45 - .L_44)


	//   ....[0]....
.L_44:
        /*0060*/ 	.word	0x00000550


	//   ....[1]....
        /*0064*/ 	.word	0x00000a50


	//----- nvinfo : EIATTR_CRS_STACK_SIZE
	.align		4
.L_45:
        /*0068*/ 	.byte	0x04, 0x1e
        /*006a*/ 	.short	(.L_47 - .L_46)
.L_46:
        /*006c*/ 	.word	0x00000000


	//----- nvinfo : EIATTR_CBANK_PARAM_SIZE
	.align		4
.L_47:
        /*0070*/ 	.byte	0x03, 0x19
        /*0072*/ 	.short	0x0018


	//----- nvinfo : EIATTR_PARAM_CBANK
	.align		4
        /*0074*/ 	.byte	0x04, 0x0a
        /*0076*/ 	.short	(.L_49 - .L_48)
	.align		4
.L_48:
        /*0078*/ 	.word	index@(.nv.constant0._Z26kernel_GaussianEliminationPdS_ii)
        /*007c*/ 	.short	0x0380
        /*007e*/ 	.short	0x0018


	//----- nvinfo : EIATTR_SW_WAR
	.align		4
.L_49:
        /*0080*/ 	.byte	0x04, 0x36
        /*0082*/ 	.short	(.L_51 - .L_50)
.L_50:
        /*0084*/ 	.word	0x00000008
.L_51:


//--------------------- .nv.callgraph             --------------------------
	.section	.nv.callgraph,"",@"SHT_CUDA_CALLGRAPH"
	.align	4
	.sectionentsize	8
	.align		4
        /*0000*/ 	.word	0x00000000
	.align		4
        /*0004*/ 	.word	0xffffffff
	.align		4
        /*0008*/ 	.word	0x00000000
	.align		4
        /*000c*/ 	.word	0xfffffffe
	.align		4
        /*0010*/ 	.word	0x00000000
	.align		4
        /*0014*/ 	.word	0xfffffffd
	.align		4
        /*0018*/ 	.word	0x00000000
	.align		4
        /*001c*/ 	.word	0xfffffffc


//--------------------- .text._Z24kernel__BackSubstitutionPdS_S_i --------------------------
	.section	.text._Z24kernel__BackSubstitutionPdS_S_i,"ax",@progbits
	.align	128
        .global         _Z24kernel__BackSubstitutionPdS_S_i
        .type           _Z24kernel__BackSubstitutionPdS_S_i,@function
        .size           _Z24kernel__BackSubstitutionPdS_S_i,(.L_x_28 - _Z24kernel__BackSubstitutionPdS_S_i)
        .other          _Z24kernel__BackSubstitutionPdS_S_i,@"STO_CUDA_ENTRY STV_DEFAULT"
_Z24kernel__BackSubstitutionPdS_S_i:
.text._Z24kernel__BackSubstitutionPdS_S_i:
[----:B------:R-:W-:Y:S01]  /*0000*/  LDC R1, c[0x0][0x37c] ;  /* 0x0000df00ff017b82 */ /* 0x000fe20000000800 */
[----:B------:R-:W0:Y:S01]  /*0010*/  S2R R0, SR_TID.Z ;  /* 0x0000000000007919 */ /* 0x000e220000002300 */
[----:B------:R-:W1:Y:S06]  /*0020*/  LDCU UR6, c[0x0][0x370] ;  /* 0x00006e00ff0677ac */ /* 0x000e6c0008000800 */
[----:B------:R-:W-:Y:S01]  /*0030*/  S2UR UR8, SR_CTAID.Y ;  /* 0x00000000000879c3 */ /* 0x000fe20000002600 */
[----:B------:R-:W2:Y:S01]  /*0040*/  S2R R3, SR_TID.Y ;  /* 0x0000000000037919 */ /* 0x000ea20000002200 */
[----:B------:R-:W3:Y:S01]  /*0050*/  LDCU UR5, c[0x0][0x374] ;  /* 0x00006e80ff0577ac */ /* 0x000ee20008000800 */
[----:B------:R-:W4:Y:S01]  /*0060*/  S2R R5, SR_TID.X ;  /* 0x0000000000057919 */ /* 0x000f220000002100 */
[----:B------:R-:W5:Y:S04]  /*0070*/  LDCU UR11, c[0x0][0x360] ;  /* 0x00006c00ff0b77ac */ /* 0x000f680008000800 */
[----:B------:R-:W3:Y:S01]  /*0080*/  S2UR UR9, SR_CTAID.Z ;  /* 0x00000000000979c3 */ /* 0x000ee20000002700 */
[----:B------:R-:W5:Y:S01]  /*0090*/  LDCU UR4, c[0x0][0x364] ;  /* 0x00006c80ff0477ac */ /* 0x000f620008000800 */
[----:B------:R-:W1:Y:S06]  /*00a0*/  LDCU UR7, c[0x0][0x368] ;  /* 0x00006d00ff0777ac */ /* 0x000e6c0008000800 */
[----:B------:R-:W4:Y:S01]  /*00b0*/  S2UR UR10, SR_CTAID.X ;  /* 0x00000000000a79c3 */ /* 0x000f220000002500 */
[----:B-----5:R-:W-:-:S02]  /*00c0*/  UIMAD UR4, UR11, UR4, URZ ;  /* 0x000000040b0472a4 */ /* 0x020fc4000f8e02ff */
[----:B---3--:R-:W-:-:S04]  /*00d0*/  UIMAD UR5, UR5, UR9, UR8 ;  /* 0x00000009050572a4 */ /* 0x008fc8000f8e0208 */
[----:B0-----:R-:W-:Y:S01]  /*00e0*/  IMAD R0, R0, UR4, RZ ;  /* 0x0000000400007c24 */ /* 0x001fe2000f8e02ff */
[----:B-1----:R-:W-:-:S03]  /*00f0*/  UIMAD UR4, UR4, UR7, URZ ;  /* 0x00000007040472a4 */ /* 0x002fc6000f8e02ff */
[----:B--2---:R-:W-:Y:S01]  /*0100*/  IMAD R0, R3, UR11, R0 ;  /* 0x0000000b03007c24 */ /* 0x004fe2000f8e0200 */
[----:B----4-:R-:W-:-:S04]  /*0110*/  UIMAD UR5, UR5, UR6, UR10 ;  /* 0x00000006050572a4 */ /* 0x010fc8000f8e020a */
[----:B------:R-:W-:Y:S01]  /*0120*/  UIMAD UR4, UR4, UR5, URZ ;  /* 0x00000005040472a4 */ /* 0x000fe2000f8e02ff */
[----:B------:R-:W-:-:S05]  /*0130*/  IADD3 R0, PT, PT, RZ, -R0, -R5 ;  /* 0x80000000ff007210 */ /* 0x000fca0007ffe805 */
[----:B------:R-:W-:-:S13]  /*0140*/  ISETP.NE.AND P0, PT, R0, UR4, PT ;  /* 0x0000000400007c0c */ /* 0x000fda000bf05270 */
[----:B------:R-:W-:Y:S05]  /*0150*/  @P0 EXIT ;  /* 0x000000000000094d */ /* 0x000fea0003800000 */
[----:B------:R-:W0:Y:S01]  /*0160*/  LDC R3, c[0x0][0x398] ;  /* 0x0000e600ff037b82 */ /* 0x000e220000000800 */
[----:B------:R-:W1:Y:S07]  /*0170*/  LDCU.64 UR8, c[0x0][0x358] ;  /* 0x00006b00ff0877ac */ /* 0x000e6e0008000a00 */
[----:B------:R-:W2:Y:S08]  /*0180*/  LDC.64 R4, c[0x0][0x380] ;  /* 0x0000e000ff047b82 */ /* 0x000eb00000000a00 */
[----:B------:R-:W3:Y:S01]  /*0190*/  LDC.64 R6, c[0x0][0x388] ;  /* 0x0000e200ff067b82 */ /* 0x000ee20000000a00 */
[----:B0-----:R-:W-:-:S04]  /*01a0*/  VIADD R0, R3, 0xffffffff ;  /* 0xffffffff03007836 */ /* 0x001fc80000000000 */
[----:B------:R-:W-:-:S04]  /*01b0*/  IMAD R3, R0, R3, R0 ;  /* 0x0000000300037224 */ /* 0x000fc800078e0200 */
[----:B--2---:R-:W-:-:S06]  /*01c0*/  IMAD.WIDE R4, R3, 0x8, R4 ;  /* 0x0000000803047825 */ /* 0x004fcc00078e0204 */
[----:B-1----:R-:W2:Y:S01]  /*01d0*/  LDG.E.64 R4, desc[UR8][R4.64] ;  /* 0x0000000804047981 */ /* 0x002ea2000c1e1b00 */
[----:B---3--:R-:W-:-:S05]  /*01e0*/  IMAD.WIDE R6, R0, 0x8, R6 ;  /* 0x0000000800067825 */ /* 0x008fca00078e0206 */
[----:B------:R-:W3:Y:S01]  /*01f0*/  LDG.E.64 R10, desc[UR8][R6.64] ;  /* 0x00000008060a7981 */ /* 0x000ee2000c1e1b00 */
[----:B------:R-:W-:Y:S01]  /*0200*/  IMAD.MOV.U32 R2, RZ, RZ, 0x1 ;  /* 0x00000001ff027424 */ /* 0x000fe200078e00ff */
[----:B--2---:R-:W0:Y:S01]  /*0210*/  MUFU.RCP64H R3, R5 ;  /* 0x0000000500037308 */ /* 0x004e220000001800 */
[----:B---3--:R-:W-:-:S04]  /*0220*/  FSETP.GEU.AND P1, PT, |R11|, 6.5827683646048100446e-37, PT ;  /* 0x036000000b00780b */ /* 0x008fc80003f2e200 */
[----:B0-----:R-:W-:-:S08]  /*0230*/  DFMA R8, -R4, R2, 1 ;  /* 0x3ff000000408742b */ /* 0x001fd00000000102 */
[----:B------:R-:W-:-:S08]  /*0240*/  DFMA R8, R8, R8, R8 ;  /* 0x000000080808722b */ /* 0x000fd00000000008 */
[----:B------:R-:W-:-:S08]  /*0250*/  DFMA R8, R2, R8, R2 ;  /* 0x000000080208722b */ /* 0x000fd00000000002 */
[----:B------:R-:W-:-:S08]  /*0260*/  DFMA R2, -R4, R8, 1 ;  /* 0x3ff000000402742b */ /* 0x000fd00000000108 */
[----:B------:R-:W-:-:S08]  /*0270*/  DFMA R2, R8, R2, R8 ;  /* 0x000000020802722b */ /* 0x000fd00000000008 */
[----:B------:R-:W-:-:S08]  /*0280*/  DMUL R8, R10, R2 ;  /* 0x000000020a087228 */ /* 0x000fd00000000000 */
[----:B------:R-:W-:-:S08]  /*0290*/  DFMA R12, -R4, R8, R10 ;  /* 0x00000008040c722b */ /* 0x000fd0000000010a */
[----:B------:R-:W-:-:S10]  /*02a0*/  DFMA R2, R2, R12, R8 ;  /* 0x0000000c0202722b */ /* 0x000fd40000000008 */
[----:B------:R-:W-:-:S05]  /*02b0*/  FFMA R6, RZ, R5, R3 ;  /* 0x00000005ff067223 */ /* 0x000fca0000000003 */
[----:B------:R-:W-:-:S13]  /*02c0*/  FSETP.GT.AND P0, PT, |R6|, 1.469367938527859385e-39, PT ;  /* 0x001000000600780b */ /* 0x000fda0003f04200 */
[----:B------:R-:W-:Y:S05]  /*02d0*/  @P0 BRA P1, `(.L_x_0) ;  /* 0x0000000000180947 */ /* 0x000fea0000800000 */
[----:B------:R-:W-:Y:S01]  /*02e0*/  IMAD.MOV.U32 R8, RZ, RZ, R4 ;  /* 0x000000ffff087224 */ /* 0x000fe200078e0004 */
[----:B------:R-:W-:Y:S01]  /*02f0*/  MOV R22, 0x320 ;  /* 0x0000032000167802 */ /* 0x000fe20000000f00 */
[----:B------:R-:W-:-:S07]  /*0300*/  IMAD.MOV.U32 R9, RZ, RZ, R5 ;  /* 0x000000ffff097224 */ /* 0x000fce00078e0005 */
[----:B------:R-:W-:Y:S05]  /*0310*/  CALL.REL.NOINC `($__internal_0_$__cuda_sm20_div_rn_f64_full) ;  /* 0x0000000c00ac7944 */ /* 0x000fea0003c00000 */
[----:B------:R-:W-:Y:S02]  /*0320*/  IMAD.MOV.U32 R2, RZ, RZ, R6 ;  /* 0x000000ffff027224 */ /* 0x000fe400078e0006 */
[----:B------:R-:W-:-:S07]  /*0330*/  IMAD.MOV.U32 R3, RZ, RZ, R7 ;  /* 0x000000ffff037224 */ /* 0x000fce00078e0007 */
.L_x_0:
[----:B------:R-:W0:Y:S08]  /*0340*/  LDC R6, c[0x0][0x398] ;  /* 0x0000e600ff067b82 */ /* 0x000e300000000800 */
[----:B------:R-:W1:Y:S01]  /*0350*/  LDC.64 R4, c[0x0][0x390] ;  /* 0x0000e400ff047b82 */ /* 0x000e620000000a00 */
[----:B0-----:R-:W-:Y:S01]  /*0360*/  ISETP.GE.AND P0, PT, R6, 0x2, PT ;  /* 0x000000020600780c */ /* 0x001fe20003f06270 */
[----:B-1----:R-:W-:-:S05]  /*0370*/  IMAD.WIDE R4, R0, 0x8, R4 ;  /* 0x0000000800047825 */ /* 0x002fca00078e0204 */
[----:B------:R0:W-:Y:S07]  /*0380*/  STG.E.64 desc[UR8][R4.64], R2 ;  /* 0x0000000204007986 */ /* 0x0001ee000c101b08 */
[----:B------:R-:W-:Y:S05]  /*0390*/  @!P0 EXIT ;  /* 0x000000000000894d */ /* 0x000fea0003800000 */
[----:B------:R-:W1:Y:S01]  /*03a0*/  LDCU.64 UR6, c[0x0][0x380] ;  /* 0x00007000ff0677ac */ /* 0x000e620008000a00 */
[----:B------:R-:W-:Y:S02]  /*03b0*/  PRMT R0, RZ, 0x7610, R0 ;  /* 0x00007610ff007816 */ /* 0x000fe40000000000 */
[----:B0-----:R-:W-:Y:S01]  /*03c0*/  PRMT R2, RZ, 0x7610, R2 ;  /* 0x00007610ff027816 */ /* 0x001fe20000000002 */
[----:B------:R-:W0:Y:S01]  /*03d0*/  LDCU UR4, c[0x0][0x398] ;  /* 0x00007300ff0477ac */ /* 0x000e220008000800 */
[----:B-1----:R-:W-:Y:S01]  /*03e0*/  UIADD3 UR6, UP0, UPT, UR6, 0x40, URZ ;  /* 0x0000004006067890 */ /* 0x002fe2000ff1e0ff */
[----:B0-----:R-:W-:-:S03]  /*03f0*/  IMAD.U32 R3, RZ, RZ, UR4 ;  /* 0x00000004ff037e24 */ /* 0x001fc6000f8e00ff */
[----:B------:R-:W-:Y:S01]  /*0400*/  UIADD3.X UR7, UPT, UPT, URZ, UR7, URZ, UP0, !UPT ;  /* 0x00000007ff077290 */ /* 0x000fe200087fe4ff */
[----:B------:R-:W-:-:S11]  /*0410*/  UMOV UR4, URZ ;  /* 0x000000ff00047c82 */ /* 0x000fd60008000000 */
.L_x_7:
[----:B0-----:R-:W0:Y:S01]  /*0420*/  LDC.64 R20, c[0x0][0x388] ;  /* 0x0000e200ff147b82 */ /* 0x001e220000000a00 */
[----:B------:R-:W-:-:S07]  /*0430*/  VIADD R4, R3, 0xfffffffe ;  /* 0xfffffffe03047836 */ /* 0x000fce0000000000 */
[----:B------:R-:W1:Y:S01]  /*0440*/  LDC R27, c[0x0][0x398] ;  /* 0x0000e600ff1b7b82 */ /* 0x000e620000000800 */
[----:B0-----:R-:W-:-:S06]  /*0450*/  IMAD.WIDE.U32 R20, R4, 0x8, R20 ;  /* 0x0000000804147825 */ /* 0x001fcc00078e0014 */
[----:B------:R-:W5:Y:S01]  /*0460*/  LDG.E.64 R20, desc[UR8][R20.64] ;  /* 0x0000000814147981 */ /* 0x000f62000c1e1b00 */
[----:B------:R-:W-:Y:S01]  /*0470*/  IMAD.MOV.U32 R10, RZ, RZ, R3 ;  /* 0x000000ffff0a7224 */ /* 0x000fe200078e0003 */
[----:B------:R-:W-:Y:S01]  /*0480*/  UMOV UR5, UR4 ;  /* 0x0000000400057c82 */ /* 0x000fe20008000000 */
[----:B------:R-:W-:Y:S01]  /*0490*/  VIADD R3, R3, 0xffffffff ;  /* 0xffffffff03037836 */ /* 0x000fe20000000000 */
[----:B------:R-:W-:Y:S01]  /*04a0*/  UIADD3 UR4, UPT, UPT, UR4, 0x1, URZ ;  /* 0x0000000104047890 */ /* 0x000fe2000fffe0ff */
[----:B------:R-:W-:Y:S02]  /*04b0*/  VIADD R0, R0, 0x1 ;  /* 0x0000000100007836 */ /* 0x000fe40000000000 */
[----:B------:R-:W-:Y:S01]  /*04c0*/  VIADD R2, R2, 0x1 ;  /* 0x0000000102027836 */ /* 0x000fe20000000000 */
[----:B-1----:R-:W-:-:S13]  /*04d0*/  ISETP.GE.AND P0, PT, R3, R27, PT ;  /* 0x0000001b0300720c */ /* 0x002fda0003f06270 */
[----:B------:R-:W-:Y:S05]  /*04e0*/  @P0 BRA `(.L_x_1) ;  /* 0x0000000800c80947 */ /* 0x000fea0003800000 */
[----:B------:R-:W-:Y:S01]  /*04f0*/  UISETP.GE.U32.AND UP0, UPT, UR5, 0xf, UPT ;  /* 0x0000000f0500788c */ /* 0x000fe2000bf06070 */
[----:B------:R-:W-:Y:S02]  /*0500*/  IMAD R26, R4, R27, RZ ;  /* 0x0000001b041a7224 */ /* 0x000fe400078e02ff */
[----:B------:R-:W-:-:S06]  /*0510*/  IMAD.MOV.U32 R5, RZ, RZ, R3 ;  /* 0x000000ffff057224 */ /* 0x000fcc00078e0003 */
[----:B------:R-:W-:Y:S05]  /*0520*/  BRA.U !UP0, `(.L_x_2) ;  /* 0x0000000508387547 */ /* 0x000fea000b800000 */
[----:B------:R-:W0:Y:S01]  /*0530*/  LDC.64 R6, c[0x0][0x390] ;  /* 0x0000e400ff067b82 */ /* 0x000e220000000a00 */
[CC--:B------:R-:W-:Y:S01]  /*0540*/  IADD3 R11, P0, PT, R3.reuse, R26.reuse, RZ ;  /* 0x0000001a030b7210 */ /* 0x0c0fe20007f1e0ff */
[----:B------:R-:W-:Y:S01]  /*0550*/  ULOP3.LUT UR5, UR4, 0xfffffff0, URZ, 0xc0, !UPT ;  /* 0xfffffff004057892 */ /* 0x000fe2000f8ec0ff */
[----:B------:R-:W-:Y:S02]  /*0560*/  IADD3 R5, PT, PT, R3, R26, RZ ;  /* 0x0000001a03057210 */ /* 0x000fe40007ffe0ff */
[C---:B------:R-:W-:Y:S01]  /*0570*/  LEA R14, P1, R11.reuse, UR6, 0x3 ;  /* 0x000000060b0e7c11 */ /* 0x040fe2000f8218ff */
[----:B------:R-:W-:Y:S01]  /*0580*/  IMAD.X R12, RZ, RZ, RZ, P0 ;  /* 0x000000ffff0c7224 */ /* 0x000fe200000e06ff */
[----:B------:R-:W-:Y:S01]  /*0590*/  UIADD3 UR5, UPT, UPT, -UR5, URZ, URZ ;  /* 0x000000ff05057290 */ /* 0x000fe2000fffe1ff */
[----:B------:R-:W1:Y:S03]  /*05a0*/  LDC.64 R8, c[0x0][0x380] ;  /* 0x0000e000ff087b82 */ /* 0x000e660000000a00 */
[----:B------:R-:W-:Y:S01]  /*05b0*/  LEA.HI.X R11, R11, UR7, R12, 0x3, P1 ;  /* 0x000000070b0b7c11 */ /* 0x000fe200088f1c0c */
[----:B0-----:R-:W-:-:S03]  /*05c0*/  IMAD.WIDE.U32 R6, R3, 0x8, R6 ;  /* 0x0000000803067825 */ /* 0x001fc600078e0006 */
[----:B------:R-:W-:Y:S01]  /*05d0*/  IADD3 R15, P0, PT, R6, 0x40, RZ ;  /* 0x00000040060f7810 */ /* 0x000fe20007f1e0ff */
[----:B-1----:R-:W-:-:S04]  /*05e0*/  IMAD.WIDE.U32 R8, R5, 0x8, R8 ;  /* 0x0000000805087825 */ /* 0x002fc800078e0008 */
[----:B------:R-:W-:Y:S02]  /*05f0*/  IMAD.X R12, RZ, RZ, R7, P0 ;  /* 0x000000ffff0c7224 */ /* 0x000fe400000e0607 */
[----:B------:R-:W-:Y:S02]  /*0600*/  IMAD.MOV.U32 R6, RZ, RZ, R8 ;  /* 0x000000ffff067224 */ /* 0x000fe400078e0008 */
[----:B------:R-:W-:Y:S02]  /*0610*/  IMAD.MOV.U32 R7, RZ, RZ, R9 ;  /* 0x000000ffff077224 */ /* 0x000fe400078e0009 */
[----:B------:R-:W-:-:S07]  /*0620*/  IMAD.MOV.U32 R5, RZ, RZ, R10 ;  /* 0x000000ffff057224 */ /* 0x000fce00078e000a */
.L_x_3:
[----:B------:R-:W-:Y:S01]  /*0630*/  IMAD.MOV.U32 R8, RZ, RZ, R15 ;  /* 0x000000ffff087224 */ /* 0x000fe200078e000f */
[----:B------:R-:W2:Y:S01]  /*0640*/  LDG.E.64 R16, desc[UR8][R6.64] ;  /* 0x0000000806107981 */ /* 0x000ea2000c1e1b00 */
[----:B------:R-:W-:-:S05]  /*0650*/  IMAD.MOV.U32 R9, RZ, RZ, R12 ;  /* 0x000000ffff097224 */ /* 0x000fca00078e000c */
[----:B------:R-:W2:Y:S01]  /*0660*/  LDG.E.64 R12, desc[UR8][R8.64+-0x40] ;  /* 0xffffc008080c7981 */ /* 0x000ea2000c1e1b00 */
[----:B------:R-:W-:-:S03]  /*0670*/  IMAD.MOV.U32 R10, RZ, RZ, R14 ;  /* 0x000000ffff0a7224 */ /* 0x000fc600078e000e */
[----:B------:R-:W3:Y:S04]  /*0680*/  LDG.E.64 R18, desc[UR8][R8.64+-0x38] ;  /* 0xffffc80808127981 */ /* 0x000ee8000c1e1b00 */
[----:B------:R-:W3:Y:S01]  /*0690*/  LDG.E.64 R14, desc[UR8][R10.64+-0x38] ;  /* 0xffffc8080a0e7981 */ /* 0x000ee2000c1e1b00 */
[----:B--2--5:R-:W-:-:S03]  /*06a0*/  DFMA R20, -R16, R12, R20 ;  /* 0x0000000c1014722b */ /* 0x024fc60000000114 */
[----:B------:R-:W2:Y:S04]  /*06b0*/  LDG.E.64 R12, desc[UR8][R10.64+-0x30] ;  /* 0xffffd0080a0c7981 */ /* 0x000ea8000c1e1b00 */
[----:B------:R-:W2:Y:S01]  /*06c0*/  LDG.E.64 R16, desc[UR8][R8.64+-0x30] ;  /* 0xffffd00808107981 */ /* 0x000ea2000c1e1b00 */
[----:B---3--:R-:W-:-:S03]  /*06d0*/  DFMA R18, -R14, R18, R20 ;  /* 0x000000120e12722b */ /* 0x008fc60000000114 */
[----:B------:R-:W3:Y:S04]  /*06e0*/  LDG.E.64 R14, desc[UR8][R10.64+-0x28] ;  /* 0xffffd8080a0e7981 */ /* 0x000ee8000c1e1b00 */
[----:B------:R-:W3:Y:S01]  /*06f0*/  LDG.E.64 R20, desc[UR8][R8.64+-0x28] ;  /* 0xffffd80808147981 */ /* 0x000ee2000c1e1b00 */
[----:B--2---:R-:W-:-:S03]  /*0700*/  DFMA R16, -R12, R16, R18 ;  /* 0x000000100c10722b */ /* 0x004fc60000000112 */
        /* <DEDUP_REMOVED lines=35> */
[----:B------:R-:W-:-:S04]  /*0940*/  UIADD3 UR5, UPT, UPT, UR5, 0x10, URZ ;  /* 0x0000001005057890 */ /* 0x000fc8000fffe0ff */
[----:B------:R-:W-:Y:S01]  /*0950*/  UISETP.NE.AND UP0, UPT, UR5, URZ, UPT ;  /* 0x000000ff0500728c */ /* 0x000fe2000bf05270 */
[----:B------:R-:W-:Y:S02]  /*0960*/  IADD3 R6, P0, PT, R6, 0x80, RZ ;  /* 0x0000008006067810 */ /* 0x000fe40007f1e0ff */
[----:B------:R-:W-:-:S03]  /*0970*/  IADD3 R5, PT, PT, R5, 0x10, RZ ;  /* 0x0000001005057810 */ /* 0x000fc60007ffe0ff */
[----:B------:R-:W-:Y:S01]  /*0980*/  IMAD.X R7, RZ, RZ, R7, P0 ;  /* 0x000000ffff077224 */ /* 0x000fe200000e0607 */
[----:B--2---:R-:W-:Y:S01]  /*0990*/  DFMA R12, -R12, R14, R16 ;  /* 0x0000000e0c0c722b */ /* 0x004fe20000000110 */
[----:B------:R-:W-:Y:S02]  /*09a0*/  IADD3 R15, P1, PT, R8, 0x80, RZ ;  /* 0x00000080080f7810 */ /* 0x000fe40007f3e0ff */
[----:B------:R-:W-:-:S05]  /*09b0*/  IADD3 R14, P2, PT, R10, 0x80, RZ ;  /* 0x000000800a0e7810 */ /* 0x000fca0007f5e0ff */
[----:B---3--:R-:W-:Y:S01]  /*09c0*/  DFMA R20, -R20, R18, R12 ;  /* 0x000000121414722b */ /* 0x008fe2000000010c */
[----:B------:R-:W-:Y:S02]  /*09d0*/  IMAD.X R11, RZ, RZ, R11, P2 ;  /* 0x000000ffff0b7224 */ /* 0x000fe400010e060b */
[----:B------:R-:W-:Y:S01]  /*09e0*/  IMAD.X R12, RZ, RZ, R9, P1 ;  /* 0x000000ffff0c7224 */ /* 0x000fe200008e0609 */
[----:B------:R-:W-:Y:S07]  /*09f0*/  BRA.U UP0, `(.L_x_3) ;  /* 0xfffffffd000c7547 */ /* 0x000fee000b83ffff */
[----:B------:R-:W-:-:S07]  /*0a00*/  VIADD R5, R5, 0xffffffff ;  /* 0xffffffff05057836 */ /* 0x000fce0000000000 */
.L_x_2:
[----:B------:R-:W-:-:S09]  /*0a10*/  ULOP3.LUT UP0, URZ, UR4, 0xf, URZ, 0xc0, !UPT ;  /* 0x0000000f04ff7892 */ /* 0x000fd2000f80c0ff */
[----:B------:R-:W-:Y:S05]  /*0a20*/  BRA.U !UP0, `(.L_x_1) ;  /* 0x0000000508787547 */ /* 0x000fea000b800000 */
[----:B------:R-:W-:-:S04]  /*0a30*/  LOP3.LUT R7, R2, 0xf, RZ, 0xc0, !PT ;  /* 0x0000000f02077812 */ /* 0x000fc800078ec0ff */
[C---:B------:R-:W-:Y:S01]  /*0a40*/  LOP3.LUT P0, RZ, R7.reuse, 0x7, RZ, 0xc0, !PT ;  /* 0x0000000707ff7812 */ /* 0x040fe2000780c0ff */
[----:B------:R-:W-:-:S05]  /*0a50*/  VIADD R6, R7, 0xffffffff ;  /* 0xffffffff07067836 */ /* 0x000fca0000000000 */
[----:B------:R-:W-:-:S13]  /*0a60*/  ISETP.GE.U32.AND P1, PT, R6, 0x7, PT ;  /* 0x000000070600780c */ /* 0x000fda0003f26070 */
[----:B------:R-:W-:Y:S05]  /*0a70*/  @!P1 BRA `(.L_x_4) ;  /* 0x00000000008c9947 */ /* 0x000fea0003800000 */
[----:B------:R-:W0:Y:S01]  /*0a80*/  LDC.64 R22, c[0x0][0x380] ;  /* 0x0000e000ff167b82 */ /* 0x000e220000000a00 */
[----:B------:R-:W-:-:S07]  /*0a90*/  IMAD.IADD R7, R26, 0x1, R5 ;  /* 0x000000011a077824 */ /* 0x000fce00078e0205 */
[----:B------:R-:W1:Y:S01]  /*0aa0*/  LDC.64 R8, c[0x0][0x390] ;  /* 0x0000e400ff087b82 */ /* 0x000e620000000a00 */
[----:B0-----:R-:W-:-:S07]  /*0ab0*/  IMAD.WIDE.U32 R22, R7, 0x8, R22 ;  /* 0x0000000807167825 */ /* 0x001fce00078e0016 */
[----:B------:R-:W0:Y:S01]  /*0ac0*/  LDC.64 R6, c[0x0][0x380] ;  /* 0x0000e000ff067b82 */ /* 0x000e220000000a00 */
[----:B------:R-:W2:Y:S01]  /*0ad0*/  LDG.E.64 R22, desc[UR8][R22.64] ;  /* 0x0000000816167981 */ /* 0x000ea2000c1e1b00 */
[----:B-1----:R-:W-:-:S05]  /*0ae0*/  IMAD.WIDE.U32 R8, R5, 0x8, R8 ;  /* 0x0000000805087825 */ /* 0x002fca00078e0008 */
[----:B------:R-:W2:Y:S01]  /*0af0*/  LDG.E.64 R16, desc[UR8][R8.64] ;  /* 0x0000000808107981 */ /* 0x000ea2000c1e1b00 */
[----:B------:R-:W-:-:S03]  /*0b00*/  IADD3 R10, P1, PT, R26, R5, RZ ;  /* 0x000000051a0a7210 */ /* 0x000fc60007f3e0ff */
[----:B------:R-:W3:Y:S02]  /*0b10*/  LDG.E.64 R14, desc[UR8][R8.64+0x8] ;  /* 0x00000808080e7981 */ /* 0x000ee4000c1e1b00 */
[----:B------:R-:W-:Y:S02]  /*0b20*/  IMAD.X R11, RZ, RZ, RZ, P1 ;  /* 0x000000ffff0b7224 */ /* 0x000fe400008e06ff */
[----:B------:R-:W4:Y:S04]  /*0b30*/  LDG.E.64 R18, desc[UR8][R8.64+0x10] ;  /* 0x0000100808127981 */ /* 0x000f28000c1e1b00 */
[----:B------:R-:W4:Y:S01]  /*0b40*/  LDG.E.64 R24, desc[UR8][R8.64+0x38] ;  /* 0x0000380808187981 */ /* 0x000f22000c1e1b00 */
[----:B0-----:R-:W-:-:S04]  /*0b50*/  LEA R6, P1, R10, R6, 0x3 ;  /* 0x000000060a067211 */ /* 0x001fc800078218ff */
[----:B------:R-:W-:-:S05]  /*0b60*/  LEA.HI.X R7, R10, R7, R11, 0x3, P1 ;  /* 0x000000070a077211 */ /* 0x000fca00008f1c0b */
[----:B------:R-:W3:Y:S04]  /*0b70*/  LDG.E.64 R10, desc[UR8][R6.64+0x8] ;  /* 0x00000808060a7981 */ /* 0x000ee8000c1e1b00 */
[----:B------:R-:W4:Y:S04]  /*0b80*/  LDG.E.64 R12, desc[UR8][R6.64+0x10] ;  /* 0x00001008060c7981 */ /* 0x000f28000c1e1b00 */
[----:B------:R-:W4:Y:S01]  /*0b90*/  LDG.E.64 R28, desc[UR8][R6.64+0x38] ;  /* 0x00003808061c7981 */ /* 0x000f22000c1e1b00 */
[----:B--2--5:R-:W-:-:S03]  /*0ba0*/  DFMA R20, -R22, R16, R20 ;  /* 0x000000101614722b */ /* 0x024fc60000000114 */
[----:B------:R-:W2:Y:S04]  /*0bb0*/  LDG.E.64 R22, desc[UR8][R8.64+0x18] ;  /* 0x0000180808167981 */ /* 0x000ea8000c1e1b00 */
[----:B------:R-:W2:Y:S01]  /*0bc0*/  LDG.E.64 R16, desc[UR8][R6.64+0x18] ;  /* 0x0000180806107981 */ /* 0x000ea2000c1e1b00 */
[----:B---3--:R-:W-:-:S03]  /*0bd0*/  DFMA R14, -R10, R14, R20 ;  /* 0x0000000e0a0e722b */ /* 0x008fc60000000114 */
[----:B------:R-:W3:Y:S04]  /*0be0*/  LDG.E.64 R10, desc[UR8][R8.64+0x20] ;  /* 0x00002008080a7981 */ /* 0x000ee8000c1e1b00 */
[----:B------:R-:W3:Y:S01]  /*0bf0*/  LDG.E.64 R20, desc[UR8][R6.64+0x20] ;  /* 0x0000200806147981 */ /* 0x000ee2000c1e1b00 */
[----:B----4-:R-:W-:-:S03]  /*0c00*/  DFMA R18, -R12, R18, R14 ;  /* 0x000000120c12722b */ /* 0x010fc6000000010e */
[----:B------:R-:W4:Y:S04]  /*0c10*/  LDG.E.64 R12, desc[UR8][R8.64+0x28] ;  /* 0x00002808080c7981 */ /* 0x000f28000c1e1b00 */
[----:B------:R-:W4:Y:S01]  /*0c20*/  LDG.E.64 R14, desc[UR8][R6.64+0x28] ;  /* 0x00002808060e7981 */ /* 0x000f22000c1e1b00 */
[----:B--2---:R-:W-:-:S03]  /*0c30*/  DFMA R22, -R16, R22, R18 ;  /* 0x000000161016722b */ /* 0x004fc60000000112 */
[----:B------:R-:W2:Y:S04]  /*0c40*/  LDG.E.64 R16, desc[UR8][R8.64+0x30] ;  /* 0x0000300808107981 */ /* 0x000ea8000c1e1b00 */
[----:B------:R-:W2:Y:S01]  /*0c50*/  LDG.E.64 R18, desc[UR8][R6.64+0x30] ;  /* 0x0000300806127981 */ /* 0x000ea2000c1e1b00 */
[----:B---3--:R-:W-:-:S08]  /*0c60*/  DFMA R10, -R20, R10, R22 ;  /* 0x0000000a140a722b */ /* 0x008fd00000000116 */
[----:B----4-:R-:W-:Y:S01]  /*0c70*/  DFMA R10, -R14, R12, R10 ;  /* 0x0000000c0e0a722b */ /* 0x010fe2000000010a */
[----:B------:R-:W-:-:S07]  /*0c80*/  VIADD R5, R5, 0x8 ;  /* 0x0000000805057836 */ /* 0x000fce0000000000 */
[----:B--2---:R-:W-:-:S08]  /*0c90*/  DFMA R10, -R18, R16, R10 ;  /* 0x00000010120a722b */ /* 0x004fd0000000010a */
[----:B------:R-:W-:-:S11]  /*0ca0*/  DFMA R20, -R28, R24, R10 ;  /* 0x000000181c14722b */ /* 0x000fd6000000010a */
.L_x_4:
[----:B------:R-:W-:Y:S05]  /*0cb0*/  @!P0 BRA `(.L_x_1) ;  /* 0x0000000000d48947 */ /* 0x000fea0003800000 */
[----:B------:R-:W-:-:S04]  /*0cc0*/  LOP3.LUT R28, R0, 0xffff, RZ, 0xc0, !PT ;  /* 0x0000ffff001c7812 */ /* 0x000fc800078ec0ff */
[C---:B------:R-:W-:Y:S02]  /*0cd0*/  LOP3.LUT R6, R28.reuse, 0x7, RZ, 0xc0, !PT ;  /* 0x000000071c067812 */ /* 0x040fe400078ec0ff */
[----:B------:R-:W-:-:S03]  /*0ce0*/  LOP3.LUT R28, R28, 0x3, RZ, 0xc0, !PT ;  /* 0x000000031c1c7812 */ /* 0x000fc600078ec0ff */
[----:B------:R-:W-:Y:S01]  /*0cf0*/  VIADD R6, R6, 0xffffffff ;  /* 0xffffffff06067836 */ /* 0x000fe20000000000 */
[----:B------:R-:W-:-:S04]  /*0d00*/  ISETP.NE.AND P0, PT, R28, RZ, PT ;  /* 0x000000ff1c00720c */ /* 0x000fc80003f05270 */
[----:B------:R-:W-:-:S13]  /*0d10*/  ISETP.GE.U32.AND P1, PT, R6, 0x3, PT ;  /* 0x000000030600780c */ /* 0x000fda0003f26070 */
[----:B------:R-:W-:Y:S05]  /*0d20*/  @!P1 BRA `(.L_x_5) ;  /* 0x00000000005c9947 */ /* 0x000fea0003800000 */
[----:B------:R-:W0:Y:S01]  /*0d30*/  LDC.64 R16, c[0x0][0x380] ;  /* 0x0000e000ff107b82 */ /* 0x000e220000000a00 */
[C---:B------:R-:W-:Y:S01]  /*0d40*/  IMAD.IADD R9, R26.reuse, 0x1, R5 ;  /* 0x000000011a097824 */ /* 0x040fe200078e0205 */
[----:B------:R-:W-:-:S06]  /*0d50*/  IADD3 R8, P1, PT, R26, R5, RZ ;  /* 0x000000051a087210 */ /* 0x000fcc0007f3e0ff */
[----:B------:R-:W1:Y:S08]  /*0d60*/  LDC.64 R6, c[0x0][0x390] ;  /* 0x0000e400ff067b82 */ /* 0x000e700000000a00 */
[----:B------:R-:W2:Y:S01]  /*0d70*/  LDC.64 R22, c[0x0][0x380] ;  /* 0x0000e000ff167b82 */ /* 0x000ea20000000a00 */
[----:B0-----:R-:W-:-:S04]  /*0d80*/  IMAD.WIDE.U32 R16, R9, 0x8, R16 ;  /* 0x0000000809107825 */ /* 0x001fc800078e0010 */
[----:B------:R-:W-:Y:S02]  /*0d90*/  IMAD.X R9, RZ, RZ, RZ, P1 ;  /* 0x000000ffff097224 */ /* 0x000fe400008e06ff */
[----:B------:R-:W3:Y:S01]  /*0da0*/  LDG.E.64 R16, desc[UR8][R16.64] ;  /* 0x0000000810107981 */ /* 0x000ee2000c1e1b00 */
[----:B-1----:R-:W-:-:S05]  /*0db0*/  IMAD.WIDE.U32 R6, R5, 0x8, R6 ;  /* 0x0000000805067825 */ /* 0x002fca00078e0006 */
[----:B------:R-:W3:Y:S01]  /*0dc0*/  LDG.E.64 R18, desc[UR8][R6.64] ;  /* 0x0000000806127981 */ /* 0x000ee2000c1e1b00 */
[----:B--2---:R-:W-:-:S03]  /*0dd0*/  LEA R22, P1, R8, R22, 0x3 ;  /* 0x0000001608167211 */ /* 0x004fc600078218ff */
[----:B------:R-:W2:Y:S01]  /*0de0*/  LDG.E.64 R14, desc[UR8][R6.64+0x8] ;  /* 0x00000808060e7981 */ /* 0x000ea2000c1e1b00 */
[----:B------:R-:W-:-:S03]  /*0df0*/  LEA.HI.X R23, R8, R23, R9, 0x3, P1 ;  /* 0x0000001708177211 */ /* 0x000fc600008f1c09 */
[----:B------:R-:W4:Y:S04]  /*0e00*/  LDG.E.64 R10, desc[UR8][R6.64+0x10] ;  /* 0x00001008060a7981 */ /* 0x000f28000c1e1b00 */
[----:B------:R-:W2:Y:S04]  /*0e10*/  LDG.E.64 R12, desc[UR8][R22.64+0x8] ;  /* 0x00000808160c7981 */ /* 0x000ea8000c1e1b00 */
[----:B------:R-:W4:Y:S04]  /*0e20*/  LDG.E.64 R8, desc[UR8][R22.64+0x10] ;  /* 0x0000100816087981 */ /* 0x000f28000c1e1b00 */
[----:B------:R-:W4:Y:S04]  /*0e30*/  LDG.E.64 R6, desc[UR8][R6.64+0x18] ;  /* 0x0000180806067981 */ /* 0x000f28000c1e1b00 */
[----:B------:R-:W4:Y:S01]  /*0e40*/  LDG.E.64 R24, desc[UR8][R22.64+0x18] ;  /* 0x0000180816187981 */ /* 0x000f22000c1e1b00 */
[----:B------:R-:W-:Y:S01]  /*0e50*/  VIADD R5, R5, 0x4 ;  /* 0x0000000405057836 */ /* 0x000fe20000000000 */
[----:B---3-5:R-:W-:-:S08]  /*0e60*/  DFMA R16, -R16, R18, R20 ;  /* 0x000000121010722b */ /* 0x028fd00000000114 */
[----:B--2---:R-:W-:-:S08]  /*0e70*/  DFMA R12, -R12, R14, R16 ;  /* 0x0000000e0c0c722b */ /* 0x004fd00000000110 */
[----:B----4-:R-:W-:-:S08]  /*0e80*/  DFMA R8, -R8, R10, R12 ;  /* 0x0000000a0808722b */ /* 0x010fd0000000010c */
[----:B------:R-:W-:-:S11]  /*0e90*/  DFMA R20, -R24, R6, R8 ;  /* 0x000000061814722b */ /* 0x000fd60000000108 */
.L_x_5:
[----:B------:R-:W-:Y:S05]  /*0ea0*/  @!P0 BRA `(.L_x_1) ;  /* 0x0000000000588947 */ /* 0x000fea0003800000 */
[----:B------:R-:W0:Y:S01]  /*0eb0*/  LDC.64 R8, c[0x0][0x380] ;  /* 0x0000e000ff087b82 */ /* 0x000e220000000a00 */
[----:B------:R-:W-:-:S07]  /*0ec0*/  IADD3 R11, PT, PT, R26, R5, RZ ;  /* 0x000000051a0b7210 */ /* 0x000fce0007ffe0ff */
[----:B------:R-:W1:Y:S01]  /*0ed0*/  LDC.64 R6, c[0x0][0x390] ;  /* 0x0000e400ff067b82 */ /* 0x000e620000000a00 */
[----:B0-----:R-:W-:-:S06]  /*0ee0*/  IMAD.WIDE.U32 R8, R11, 0x8, R8 ;  /* 0x000000080b087825 */ /* 0x001fcc00078e0008 */
[----:B------:R-:W2:Y:S01]  /*0ef0*/  LDG.E.64 R8, desc[UR8][R8.64] ;  /* 0x0000000808087981 */ /* 0x000ea2000c1e1b00 */
[----:B-1----:R-:W-:-:S05]  /*0f00*/  IMAD.WIDE.U32 R6, R5, 0x8, R6 ;  /* 0x0000000805067825 */ /* 0x002fca00078e0006 */
[----:B------:R-:W2:Y:S01]  /*0f10*/  LDG.E.64 R10, desc[UR8][R6.64] ;  /* 0x00000008060a7981 */ /* 0x000ea2000c1e1b00 */
[----:B------:R-:W-:Y:S01]  /*0f20*/  ISETP.NE.AND P0, PT, R28, 0x1, PT ;  /* 0x000000011c00780c */ /* 0x000fe20003f05270 */
[----:B--2--5:R-:W-:-:S12]  /*0f30*/  DFMA R20, -R8, R10, R20 ;  /* 0x0000000a0814722b */ /* 0x024fd80000000114 */
[----:B------:R-:W-:Y:S05]  /*0f40*/  @!P0 BRA `(.L_x_1) ;  /* 0x0000000000308947 */ /* 0x000fea0003800000 */
[----:B------:R-:W0:Y:S01]  /*0f50*/  LDC.64 R8, c[0x0][0x380] ;  /* 0x0000e000ff087b82 */ /* 0x000e220000000a00 */
[----:B------:R-:W-:Y:S01]  /*0f60*/  IADD3 R26, P0, PT, R26, R5, RZ ;  /* 0x000000051a1a7210 */ /* 0x000fe20007f1e0ff */
[----:B------:R-:W2:Y:S04]  /*0f70*/  LDG.E.64 R12, desc[UR8][R6.64+0x8] ;  /* 0x00000808060c7981 */ /* 0x000ea8000c1e1b00 */
[----:B------:R-:W-:Y:S01]  /*0f80*/  IMAD.X R5, RZ, RZ, RZ, P0 ;  /* 0x000000ffff057224 */ /* 0x000fe200000e06ff */
[----:B------:R-:W-:-:S13]  /*0f90*/  ISETP.NE.AND P0, PT, R28, 0x2, PT ;  /* 0x000000021c00780c */ /* 0x000fda0003f05270 */
[----:B------:R-:W3:Y:S01]  /*0fa0*/  @P0 LDG.E.64 R16, desc[UR8][R6.64+0x10] ;  /* 0x0000100806100981 */ /* 0x000ee2000c1e1b00 */
[----:B0-----:R-:W-:-:S04]  /*0fb0*/  LEA R8, P1, R26, R8, 0x3 ;  /* 0x000000081a087211 */ /* 0x001fc800078218ff */
[----:B------:R-:W-:-:S05]  /*0fc0*/  LEA.HI.X R9, R26, R9, R5, 0x3, P1 ;  /* 0x000000091a097211 */ /* 0x000fca00008f1c05 */
[----:B------:R-:W2:Y:S04]  /*0fd0*/  LDG.E.64 R10, desc[UR8][R8.64+0x8] ;  /* 0x00000808080a7981 */ /* 0x000ea8000c1e1b00 */
[----:B------:R-:W3:Y:S01]  /*0fe0*/  @P0 LDG.E.64 R14, desc[UR8][R8.64+0x10] ;  /* 0x00001008080e0981 */ /* 0x000ee2000c1e1b00 */
[----:B--2---:R-:W-:-:S08]  /*0ff0*/  DFMA R20, -R10, R12, R20 ;  /* 0x0000000c0a14722b */ /* 0x004fd00000000114 */
[----:B---3--:R-:W-:-:S11]  /*1000*/  @P0 DFMA R20, -R14, R16, R20 ;  /* 0x000000100e14022b */ /* 0x008fd60000000114 */
.L_x_1:
[----:B------:R-:W0:Y:S01]  /*1010*/  LDC.64 R8, c[0x0][0x380] ;  /* 0x0000e000ff087b82 */ /* 0x000e220000000a00 */
[----:B------:R-:W-:-:S04]  /*1020*/  IMAD R27, R4, R27, R4 ;  /* 0x0000001b041b7224 */ /* 0x000fc800078e0204 */
[----:B0-----:R-:W-:-:S06]  /*1030*/  IMAD.WIDE R8, R27, 0x8, R8 ;  /* 0x000000081b087825 */ /* 0x001fcc00078e0208 */
[----:B------:R-:W2:Y:S01]  /*1040*/  LDG.E.64 R8, desc[UR8][R8.64] ;  /* 0x0000000808087981 */ /* 0x000ea2000c1e1b00 */
[----:B------:R-:W-:Y:S01]  /*1050*/  IMAD.MOV.U32 R6, RZ, RZ, 0x1 ;  /* 0x00000001ff067424 */ /* 0x000fe200078e00ff */
[----:B-----5:R-:W-:Y:S01]  /*1060*/  FSETP.GEU.AND P1, PT, |R21|, 6.5827683646048100446e-37, PT ;  /* 0x036000001500780b */ /* 0x020fe20003f2e200 */
[----:B--2---:R-:W0:Y:S04]  /*1070*/  MUFU.RCP64H R7, R9 ;  /* 0x0000000900077308 */ /* 0x004e280000001800 */
        /* <DEDUP_REMOVED lines=15> */
.L_x_6:
[----:B------:R-:W0:Y:S01]  /*1170*/  LDC.64 R8, c[0x0][0x390] ;  /* 0x0000e400ff087b82 */ /* 0x000e220000000a00 */
[C---:B------:R-:W-:Y:S01]  /*1180*/  ISETP.NE.AND P0, PT, R4.reuse, RZ, PT ;  /* 0x000000ff0400720c */ /* 0x040fe20003f05270 */
[----:B0-----:R-:W-:-:S05]  /*1190*/  IMAD.WIDE.U32 R8, R4, 0x8, R8 ;  /* 0x0000000804087825 */ /* 0x001fca00078e0008 */
[----:B------:R0:W-:Y:S07]  /*11a0*/  STG.E.64 desc[UR8][R8.64], R6 ;  /* 0x0000000608007986 */ /* 0x0001ee000c101b08 */
[----:B------:R-:W-:Y:S05]  /*11b0*/  @P0 BRA `(.L_x_7) ;  /* 0xfffffff000980947 */ /* 0x000fea000383ffff */
[----:B------:R-:W-:Y:S05]  /*11c0*/  EXIT ;  /* 0x000000000000794d */ /* 0x000fea0003800000 */
        .weak           $__internal_0_$__cuda_sm20_div_rn_f64_full
        .type           $__internal_0_$__cuda_sm20_div_rn_f64_full,@function
        .size           $__internal_0_$__cuda_sm20_div_rn_f64_full,(.L_x_28 - $__internal_0_$__cuda_sm20_div_rn_f64_full)
$__internal_0_$__cuda_sm20_div_rn_f64_full:
[C---:B------:R-:W-:Y:S01]  /*11d0*/  FSETP.GEU.AND P0, PT, |R9|.reuse, 1.469367938527859385e-39, PT ;  /* 0x001000000900780b */ /* 0x040fe20003f0e200 */
[----:B------:R-:W-:Y:S01]  /*11e0*/  IMAD.MOV.U32 R14, RZ, RZ, 0x1 ;  /* 0x00000001ff0e7424 */ /* 0x000fe200078e00ff */
[C---:B------:R-:W-:Y:S01]  /*11f0*/  LOP3.LUT R6, R9.reuse, 0x800fffff, RZ, 0xc0, !PT ;  /* 0x800fffff09067812 */ /* 0x040fe200078ec0ff */
[----:B------:R-:W-:Y:S01]  /*1200*/  IMAD.MOV.U32 R5, RZ, RZ, 0x1ca00000 ;  /* 0x1ca00000ff057424 */ /* 0x000fe200078e00ff */
[----:B------:R-:W-:Y:S02]  /*1210*/  LOP3.LUT R19, R9, 0x7ff00000, RZ, 0xc0, !PT ;  /* 0x7ff0000009137812 */ /* 0x000fe400078ec0ff */
[----:B------:R-:W-:Y:S01]  /*1220*/  LOP3.LUT R7, R6, 0x3ff00000, RZ, 0xfc, !PT ;  /* 0x3ff0000006077812 */ /* 0x000fe200078efcff */
[----:B------:R-:W-:Y:S01]  /*1230*/  IMAD.MOV.U32 R6, RZ, RZ, R8 ;  /* 0x000000ffff067224 */ /* 0x000fe200078e0008 */
[----:B------:R-:W-:-:S04]  /*1240*/  LOP3.LUT R20, R11, 0x7ff00000, RZ, 0xc0, !PT ;  /* 0x7ff000000b147812 */ /* 0x000fc800078ec0ff */
[----:B------:R-:W-:Y:S01]  /*1250*/  ISETP.GE.U32.AND P1, PT, R20, R19, PT ;  /* 0x000000131400720c */ /* 0x000fe20003f26070 */
[----:B------:R-:W-:Y:S01]  /*1260*/  @!P0 DMUL R6, R8, 8.98846567431157953865e+307 ;  /* 0x7fe0000008068828 */ /* 0x000fe20000000000 */
[----:B------:R-:W-:-:S05]  /*1270*/  IMAD.MOV.U32 R21, RZ, RZ, R20 ;  /* 0x000000ffff157224 */ /* 0x000fca00078e0014 */
[----:B------:R-:W0:Y:S02]  /*1280*/  MUFU.RCP64H R15, R7 ;  /* 0x00000007000f7308 */ /* 0x000e240000001800 */
[----:B0-----:R-:W-:-:S08]  /*1290*/  DFMA R12, R14, -R6, 1 ;  /* 0x3ff000000e0c742b */ /* 0x001fd00000000806 */
[----:B------:R-:W-:-:S08]  /*12a0*/  DFMA R12, R12, R12, R12 ;  /* 0x0000000c0c0c722b */ /* 0x000fd0000000000c */
[----:B------:R-:W-:Y:S01]  /*12b0*/  DFMA R14, R14, R12, R14 ;  /* 0x0000000c0e0e722b */ /* 0x000fe2000000000e */
[----:B------:R-:W-:Y:S01]  /*12c0*/  SEL R13, R5, 0x63400000, !P1 ;  /* 0x63400000050d7807 */ /* 0x000fe20004800000 */
[----:B------:R-:W-:Y:S01]  /*12d0*/  IMAD.MOV.U32 R12, RZ, RZ, R10 ;  /* 0x000000ffff0c7224 */ /* 0x000fe200078e000a */
[----:B------:R-:W-:Y:S02]  /*12e0*/  FSETP.GEU.AND P1, PT, |R11|, 1.469367938527859385e-39, PT ;  /* 0x001000000b00780b */ /* 0x000fe40003f2e200 */
[----:B------:R-:W-:-:S03]  /*12f0*/  LOP3.LUT R13, R13, 0x800fffff, R11, 0xf8, !PT ;  /* 0x800fffff0d0d7812 */ /* 0x000fc600078ef80b */
[----:B------:R-:W-:-:S08]  /*1300*/  DFMA R16, R14, -R6, 1 ;  /* 0x3ff000000e10742b */ /* 0x000fd00000000806 */
[----:B------:R-:W-:Y:S01]  /*1310*/  DFMA R14, R14, R16, R14 ;  /* 0x000000100e0e722b */ /* 0x000fe2000000000e */
[----:B------:R-:W-:Y:S10]  /*1320*/  @P1 BRA `(.L_x_8) ;  /* 0x0000000000201947 */ /* 0x000ff40003800000 */
[----:B------:R-:W-:Y:S01]  /*1330*/  LOP3.LUT R17, R9, 0x7ff00000, RZ, 0xc0, !PT ;  /* 0x7ff0000009117812 */ /* 0x000fe200078ec0ff */
[----:B------:R-:W-:-:S03]  /*1340*/  IMAD.MOV.U32 R16, RZ, RZ, RZ ;  /* 0x000000ffff107224 */ /* 0x000fc600078e00ff */
[----:B------:R-:W-:-:S04]  /*1350*/  ISETP.GE.U32.AND P1, PT, R20, R17, PT ;  /* 0x000000111400720c */ /* 0x000fc80003f26070 */
[----:B------:R-:W-:-:S04]  /*1360*/  SEL R17, R5, 0x63400000, !P1 ;  /* 0x6340000005117807 */ /* 0x000fc80004800000 */
[----:B------:R-:W-:-:S04]  /*1370*/  LOP3.LUT R17, R17, 0x80000000, R11, 0xf8, !PT ;  /* 0x8000000011117812 */ /* 0x000fc800078ef80b */
[----:B------:R-:W-:-:S06]  /*1380*/  LOP3.LUT R17, R17, 0x100000, RZ, 0xfc, !PT ;  /* 0x0010000011117812 */ /* 0x000fcc00078efcff */
[----:B------:R-:W-:-:S10]  /*1390*/  DFMA R12, R12, 2, -R16 ;  /* 0x400000000c0c782b */ /* 0x000fd40000000810 */
[----:B------:R-:W-:-:S07]  /*13a0*/  LOP3.LUT R21, R13, 0x7ff00000, RZ, 0xc0, !PT ;  /* 0x7ff000000d157812 */ /* 0x000fce00078ec0ff */
.L_x_8:
[----:B------:R-:W-:Y:S01]  /*13b0*/  MOV R24, R19 ;  /* 0x0000001300187202 */ /* 0x000fe20000000f00 */
[----:B------:R-:W-:Y:S01]  /*13c0*/  VIADD R23, R21, 0xffffffff ;  /* 0xffffffff15177836 */ /* 0x000fe20000000000 */
[----:B------:R-:W-:Y:S01]  /*13d0*/  @!P0 LOP3.LUT R24, R7, 0x7ff00000, RZ, 0xc0, !PT ;  /* 0x7ff0000007188812 */ /* 0x000fe200078ec0ff */
[----:B------:R-:W-:-:S03]  /*13e0*/  DMUL R16, R14, R12 ;  /* 0x0000000c0e107228 */ /* 0x000fc60000000000 */
[----:B------:R-:W-:Y:S01]  /*13f0*/  ISETP.GT.U32.AND P0, PT, R23, 0x7feffffe, PT ;  /* 0x7feffffe1700780c */ /* 0x000fe20003f04070 */
[----:B------:R-:W-:-:S04]  /*1400*/  VIADD R25, R24, 0xffffffff ;  /* 0xffffffff18197836 */ /* 0x000fc80000000000 */
[----:B------:R-:W-:Y:S01]  /*1410*/  DFMA R18, R16, -R6, R12 ;  /* 0x800000061012722b */ /* 0x000fe2000000000c */
[----:B------:R-:W-:-:S07]  /*1420*/  ISETP.GT.U32.OR P0, PT, R25, 0x7feffffe, P0 ;  /* 0x7feffffe1900780c */ /* 0x000fce0000704470 */
[----:B------:R-:W-:-:S06]  /*1430*/  DFMA R18, R14, R18, R16 ;  /* 0x000000120e12722b */ /* 0x000fcc0000000010 */
[----:B------:R-:W-:Y:S05]  /*1440*/  @P0 BRA `(.L_x_9) ;  /* 0x00000000006c0947 */ /* 0x000fea0003800000 */
[----:B------:R-:W-:-:S04]  /*1450*/  LOP3.LUT R11, R9, 0x7ff00000, RZ, 0xc0, !PT ;  /* 0x7ff00000090b7812 */ /* 0x000fc800078ec0ff */
[CC--:B------:R-:W-:Y:S02]  /*1460*/  VIADDMNMX R10, R20.reuse, -R11.reuse, 0xb9600000, !PT ;  /* 0xb9600000140a7446 */ /* 0x0c0fe4000780090b */
[----:B------:R-:W-:Y:S02]  /*1470*/  ISETP.GE.U32.AND P0, PT, R20, R11, PT ;  /* 0x0000000b1400720c */ /* 0x000fe40003f06070 */
[----:B------:R-:W-:Y:S02]  /*1480*/  VIMNMX R10, PT, PT, R10, 0x46a00000, PT ;  /* 0x46a000000a0a7848 */ /* 0x000fe40003fe0100 */
[----:B------:R-:W-:-:S05]  /*1490*/  SEL R5, R5, 0x63400000, !P0 ;  /* 0x6340000005057807 */ /* 0x000fca0004000000 */
[----:B------:R-:W-:Y:S02]  /*14a0*/  IMAD.IADD R5, R10, 0x1, -R5 ;  /* 0x000000010a057824 */ /* 0x000fe400078e0a05 */
[----:B------:R-:W-:Y:S02]  /*14b0*/  IMAD.MOV.U32 R10, RZ, RZ, RZ ;  /* 0x000000ffff0a7224 */ /* 0x000fe400078e00ff */
[----:B------:R-:W-:-:S06]  /*14c0*/  VIADD R11, R5, 0x7fe00000 ;  /* 0x7fe00000050b7836 */ /* 0x000fcc0000000000 */
[----:B------:R-:W-:-:S10]  /*14d0*/  DMUL R14, R18, R10 ;  /* 0x0000000a120e7228 */ /* 0x000fd40000000000 */
[----:B------:R-:W-:-:S13]  /*14e0*/  FSETP.GTU.AND P0, PT, |R15|, 1.469367938527859385e-39, PT ;  /* 0x001000000f00780b */ /* 0x000fda0003f0c200 */
[----:B------:R-:W-:Y:S05]  /*14f0*/  @P0 BRA `(.L_x_10) ;  /* 0x0000000000940947 */ /* 0x000fea0003800000 */
[----:B------:R-:W-:Y:S01]  /*1500*/  DFMA R6, R18, -R6, R12 ;  /* 0x800000061206722b */ /* 0x000fe2000000000c */
[----:B------:R-:W-:-:S09]  /*1510*/  IMAD.MOV.U32 R10, RZ, RZ, RZ ;  /* 0x000000ffff0a7224 */ /* 0x000fd200078e00ff */
[C---:B------:R-:W-:Y:S02]  /*1520*/  FSETP.NEU.AND P0, PT, R7.reuse, RZ, PT ;  /* 0x000000ff0700720b */ /* 0x040fe40003f0d000 */
[----:B------:R-:W-:-:S04]  /*1530*/  LOP3.LUT R9, R7, 0x80000000, R9, 0x48, !PT ;  /* 0x8000000007097812 */ /* 0x000fc800078e4809 */
[----:B------:R-:W-:-:S07]  /*1540*/  LOP3.LUT R11, R9, R11, RZ, 0xfc, !PT ;  /* 0x0000000b090b7212 */ /* 0x000fce00078efcff */
[----:B------:R-:W-:Y:S05]  /*1550*/  @!P0 BRA `(.L_x_10) ;  /* 0x00000000007c8947 */ /* 0x000fea0003800000 */
[----:B------:R-:W-:Y:S01]  /*1560*/  IMAD.MOV R7, RZ, RZ, -R5 ;  /* 0x000000ffff077224 */ /* 0x000fe200078e0a05 */
[----:B------:R-:W-:Y:S01]  /*1570*/  DMUL.RP R10, R18, R10 ;  /* 0x0000000a120a7228 */ /* 0x000fe20000008000 */
[----:B------:R-:W-:Y:S01]  /*1580*/  IMAD.MOV.U32 R6, RZ, RZ, RZ ;  /* 0x000000ffff067224 */ /* 0x000fe200078e00ff */
[----:B------:R-:W-:-:S05]  /*1590*/  IADD3 R5, PT, PT, -R5, -0x43300000, RZ ;  /* 0xbcd0000005057810 */ /* 0x000fca0007ffe1ff */
[----:B------:R-:W-:-:S03]  /*15a0*/  DFMA R6, R14, -R6, R18 ;  /* 0x800000060e06722b */ /* 0x000fc60000000012 */
[----:B------:R-:W-:-:S07]  /*15b0*/  LOP3.LUT R9, R11, R9, RZ, 0x3c, !PT ;  /* 0x000000090b097212 */ /* 0x000fce00078e3cff */
[----:B------:R-:W-:-:S04]  /*15c0*/  FSETP.NEU.AND P0, PT, |R7|, R5, PT ;  /* 0x000000050700720b */ /* 0x000fc80003f0d200 */
[----:B------:R-:W-:Y:S02]  /*15d0*/  FSEL R14, R10, R14, !P0 ;  /* 0x0000000e0a0e7208 */ /* 0x000fe40004000000 */
[----:B------:R-:W-:Y:S01]  /*15e0*/  FSEL R15, R9, R15, !P0 ;  /* 0x0000000f090f7208 */ /* 0x000fe20004000000 */
[----:B------:R-:W-:Y:S06]  /*15f0*/  BRA `(.L_x_10) ;  /* 0x0000000000547947 */ /* 0x000fec0003800000 */
.L_x_9:
[----:B------:R-:W-:-:S14]  /*1600*/  DSETP.NAN.AND P0, PT, R10, R10, PT ;  /* 0x0000000a0a00722a */ /* 0x000fdc0003f08000 */
[----:B------:R-:W-:Y:S05]  /*1610*/  @P0 BRA `(.L_x_11) ;  /* 0x0000000000440947 */ /* 0x000fea0003800000 */
[----:B------:R-:W-:-:S14]  /*1620*/  DSETP.NAN.AND P0, PT, R8, R8, PT ;  /* 0x000000080800722a */ /* 0x000fdc0003f08000 */
[----:B------:R-:W-:Y:S05]  /*1630*/  @P0 BRA `(.L_x_12) ;  /* 0x0000000000300947 */ /* 0x000fea0003800000 */
[----:B------:R-:W-:Y:S01]  /*1640*/  ISETP.NE.AND P0, PT, R21, R24, PT ;  /* 0x000000181500720c */ /* 0x000fe20003f05270 */
[----:B------:R-:W-:Y:S01]  /*1650*/  IMAD.MOV.U32 R14, RZ, RZ, 0x0 ;  /* 0x00000000ff0e7424 */ /* 0x000fe200078e00ff */
[----:B------:R-:W-:-:S11]  /*1660*/  MOV R15, 0xfff80000 ;  /* 0xfff80000000f7802 */ /* 0x000fd60000000f00 */
[----:B------:R-:W-:Y:S05]  /*1670*/  @!P0 BRA `(.L_x_10) ;  /* 0x0000000000348947 */ /* 0x000fea0003800000 */
[----:B------:R-:W-:Y:S02]  /*1680*/  ISETP.NE.AND P0, PT, R21, 0x7ff00000, PT ;  /* 0x7ff000001500780c */ /* 0x000fe40003f05270 */
[----:B------:R-:W-:Y:S02]  /*1690*/  LOP3.LUT R15, R11, 0x80000000, R9, 0x48, !PT ;  /* 0x800000000b0f7812 */ /* 0x000fe400078e4809 */
[----:B------:R-:W-:-:S13]  /*16a0*/  ISETP.EQ.OR P0, PT, R24, RZ, !P0 ;  /* 0x000000ff1800720c */ /* 0x000fda0004702670 */
[----:B------:R-:W-:Y:S01]  /*16b0*/  @P0 LOP3.LUT R5, R15, 0x7ff00000, RZ, 0xfc, !PT ;  /* 0x7ff000000f050812 */ /* 0x000fe200078efcff */
[----:B------:R-:W-:Y:S02]  /*16c0*/  @!P0 IMAD.MOV.U32 R14, RZ, RZ, RZ ;  /* 0x000000ffff0e8224 */ /* 0x000fe400078e00ff */
[----:B------:R-:W-:Y:S02]  /*16d0*/  @P0 IMAD.MOV.U32 R14, RZ, RZ, RZ ;  /* 0x000000ffff0e0224 */ /* 0x000fe400078e00ff */
[----:B------:R-:W-:Y:S01]  /*16e0*/  @P0 IMAD.MOV.U32 R15, RZ, RZ, R5 ;  /* 0x000000ffff0f0224 */ /* 0x000fe200078e0005 */
[----:B------:R-:W-:Y:S06]  /*16f0*/  BRA `(.L_x_10) ;  /* 0x0000000000147947 */ /* 0x000fec0003800000 */
.L_x_12:
[----:B------:R-:W-:Y:S01]  /*1700*/  LOP3.LUT R15, R9, 0x80000, RZ, 0xfc, !PT ;  /* 0x00080000090f7812 */ /* 0x000fe200078efcff */
[----:B------:R-:W-:Y:S01]  /*1710*/  IMAD.MOV.U32 R14, RZ, RZ, R8 ;  /* 0x000000ffff0e7224 */ /* 0x000fe200078e0008 */
[----:B------:R-:W-:Y:S06]  /*1720*/  BRA `(.L_x_10) ;  /* 0x0000000000087947 */ /* 0x000fec0003800000 */
.L_x_11:
[----:B------:R-:W-:Y:S01]  /*1730*/  LOP3.LUT R15, R11, 0x80000, RZ, 0xfc, !PT ;  /* 0x000800000b0f7812 */ /* 0x000fe200078efcff */
[----:B------:R-:W-:-:S07]  /*1740*/  IMAD.MOV.U32 R14, RZ, RZ, R10 ;  /* 0x000000ffff0e7224 */ /* 0x000fce00078e000a */
.L_x_10:
[----:B------:R-:W-:Y:S02]  /*1750*/  IMAD.MOV.U32 R23, RZ, RZ, 0x0 ;  /* 0x00000000ff177424 */ /* 0x000fe400078e00ff */
[----:B------:R-:W-:Y:S02]  /*1760*/  IMAD.MOV.U32 R6, RZ, RZ, R14 ;  /* 0x000000ffff067224 */ /* 0x000fe400078e000e */
[----:B------:R-:W-:Y:S01]  /*1770*/  IMAD.MOV.U32 R7, RZ, RZ, R15 ;  /* 0x000000ffff077224 */ /* 0x000fe200078e000f */
[----:B------:R-:W-:Y:S06]  /*1780*/  RET.REL.NODEC R22 `(_Z24kernel__BackSubstitutionPdS_S_i) ;  /* 0xffffffe8161c7950 */ /* 0x000fec0003c3ffff */
.L_x_13:
[----:B------:R-:W-:-:S00]  /*1790*/  BRA `(.L_x_13) ;  /* 0xfffffffc00fc7947 */ /* 0x000fc0000383ffff */
[----:B------:R-:W-:-:S00]  /*17a0*/  NOP ;  /* 0x0000000000007918 */ /* 0x000fc00000000000 */
        /* <DEDUP_REMOVED lines=13> */
.L_x_28:


//--------------------- .text._Z26kernel_GaussianEliminationPdS_ii --------------------------
	.section	.text._Z26kernel_GaussianEliminationPdS_ii,"ax",@progbits
	.align	128
        .global         _Z26kernel_GaussianEliminationPdS_ii
        .type           _Z26kernel_GaussianEliminationPdS_ii,@function
        .size           _Z26kernel_GaussianEliminationPdS_ii,(.L_x_29 - _Z26kernel_GaussianEliminationPdS_ii)
        .other          _Z26kernel_GaussianEliminationPdS_ii,@"STO_CUDA_ENTRY STV_DEFAULT"
_Z26kernel_GaussianEliminationPdS_ii:
.text._Z26kernel_GaussianEliminationPdS_ii:
[----:B------:R-:W-:Y:S01]  /*0000*/  LDC R1, c[0x0][0x37c] ;  /* 0x0000df00ff017b82 */ /* 0x000fe20000000800 */
[----:B------:R-:W0:Y:S01]  /*0010*/  LDCU.64 UR16, c[0x0][0x390] ;  /* 0x00007200ff1077ac */ /* 0x000e220008000a00 */
[----:B------:R-:W1:Y:S01]  /*0020*/  LDCU.64 UR4, c[0x0][0x380] ;  /* 0x00007000ff0477ac */ /* 0x000e620008000a00 */
[----:B------:R-:W2:Y:S01]  /*0030*/  LDCU.64 UR14, c[0x0][0x358] ;  /* 0x00006b00ff0e77ac */ /* 0x000ea20008000a00 */
[----:B0-----:R-:W-:-:S04]  /*0040*/  UIMAD UR8, UR17, UR16, UR16 ;  /* 0x00000010110872a4 */ /* 0x001fc8000f8e0210 */
[----:B-1----:R-:W-:-:S06]  /*0050*/  UIMAD.WIDE UR4, UR8, 0x8, UR4 ;  /* 0x00000008080478a5 */ /* 0x002fcc000f8e0204 */
[----:B------:R-:W-:Y:S02]  /*0060*/  IMAD.U32 R4, RZ, RZ, UR4 ;  /* 0x00000004ff047e24 */ /* 0x000fe4000f8e00ff */
[----:B------:R-:W-:-:S06]  /*0070*/  IMAD.U32 R5, RZ, RZ, UR5 ;  /* 0x00000005ff057e24 */ /* 0x000fcc000f8e00ff */
[----:B--2---:R-:W5:Y:S01]  /*0080*/  LDG.E.64 R4, desc[UR14][R4.64] ;  /* 0x0000000e04047981 */ /* 0x004f62000c1e1b00 */
[----:B------:R-:W0:Y:S01]  /*0090*/  LDCU UR11, c[0x0][0x370] ;  /* 0x00006e00ff0b77ac */ /* 0x000e220008000800 */
[----:B------:R-:W-:Y:S01]  /*00a0*/  S2UR UR18, SR_CTAID.Y ;  /* 0x00000000001279c3 */ /* 0x000fe20000002600 */
[----:B------:R-:W1:Y:S01]  /*00b0*/  S2R R3, SR_TID.Y ;  /* 0x0000000000037919 */ /* 0x000e620000002200 */
[----:B------:R-:W2:Y:S01]  /*00c0*/  LDCU UR12, c[0x0][0x374] ;  /* 0x00006e80ff0c77ac */ /* 0x000ea20008000800 */
[----:B------:R-:W3:Y:S01]  /*00d0*/  S2R R6, SR_TID.Z ;  /* 0x0000000000067919 */ /* 0x000ee20000002300 */
[----:B------:R-:W4:Y:S04]  /*00e0*/  LDCU UR13, c[0x0][0x378] ;  /* 0x00006f00ff0d77ac */ /* 0x000f280008000800 */
[----:B------:R-:W2:Y:S01]  /*00f0*/  S2UR UR19, SR_CTAID.Z ;  /* 0x00000000001379c3 */ /* 0x000ea20000002700 */
[----:B------:R-:W0:Y:S01]  /*0100*/  S2R R7, SR_TID.X ;  /* 0x0000000000077919 */ /* 0x000e220000002100 */
[----:B------:R-:W4:Y:S01]  /*0110*/  LDCU UR22, c[0x0][0x360] ;  /* 0x00006c00ff1677ac */ /* 0x000f220008000800 */
[----:B------:R-:W4:Y:S05]  /*0120*/  LDCU UR23, c[0x0][0x364] ;  /* 0x00006c80ff1777ac */ /* 0x000f2a0008000800 */
[----:B------:R-:W0:Y:S01]  /*0130*/  S2UR UR20, SR_CTAID.X ;  /* 0x00000000001479c3 */ /* 0x000e220000002500 */
[----:B------:R-:W2:Y:S01]  /*0140*/  LDCU UR9, c[0x0][0x368] ;  /* 0x00006d00ff0977ac */ /* 0x000ea20008000800 */
[----:B------:R-:W-:-:S02]  /*0150*/  UIADD3 UR8, UPT, UPT, UR17, -UR16, URZ ;  /* 0x8000001011087290 */ /* 0x000fc4000fffe0ff */
[----:B----4-:R-:W-:-:S04]  /*0160*/  UIMAD UR4, UR22, UR23, URZ ;  /* 0x00000017160472a4 */ /* 0x010fc8000f8e02ff */
[----:B--2---:R-:W-:-:S04]  /*0170*/  UIMAD UR9, UR4, UR9, URZ ;  /* 0x00000009040972a4 */ /* 0x004fc8000f8e02ff */
[----:B------:R-:W-:Y:S02]  /*0180*/  UISETP.GT.AND UP0, UPT, UR8, UR9, UPT ;  /* 0x000000090800728c */ /* 0x000fe4000bf04270 */
[----:B------:R-:W-:-:S04]  /*0190*/  UIADD3 UR21, UPT, UPT, URZ, -UR9, URZ ;  /* 0x80000009ff157290 */ /* 0x000fc8000fffe0ff */
[----:B------:R-:W-:-:S05]  /*01a0*/  PLOP3.LUT P0, PT, PT, PT, UP0, 0x80, 0x8 ;  /* 0x000000000008781c */ /* 0x000fca0003f0f008 */
[----:B------:R-:W-:-:S08]  /*01b0*/  @UP0 UIADD3 UR8, UPT, UPT, UR9, -0x1, UR8 ;  /* 0xffffffff09080890 */ /* 0x000fd0000fffe008 */
[----:B------:R-:W2:Y:S08]  /*01c0*/  @P0 I2F.U32.RP R0, UR9 ;  /* 0x0000000900000d06 */ /* 0x000eb00008209000 */
[----:B--2---:R-:W2:Y:S02]  /*01d0*/  @P0 MUFU.RCP R0, R0 ;  /* 0x0000000000000308 */ /* 0x004ea40000001000 */
[----:B--2---:R-:W-:-:S13]  /*01e0*/  @P0 R2UR UR4, R0 ;  /* 0x00000000000402ca */ /* 0x004fda00000e0000 */
[----:B------:R-:W-:-:S09]  /*01f0*/  @UP0 UIADD3 UR4, UPT, UPT, UR4, 0xffffffe, URZ ;  /* 0x0ffffffe04040890 */ /* 0x000fd2000fffe0ff */
[----:B------:R-:W2:Y:S01]  /*0200*/  @P0 F2I.FTZ.U32.TRUNC.NTZ R2, UR4 ;  /* 0x0000000400020d05 */ /* 0x000ea2000821f000 */
[----:B------:R-:W-:Y:S01]  /*0210*/  @UP0 UMOV UR4, URZ ;  /* 0x000000ff00040c82 */ /* 0x000fe20008000000 */
[----:B--2---:R-:W-:-:S13]  /*0220*/  @P0 R2UR UR10, R2 ;  /* 0x00000000020a02ca */ /* 0x004fda00000e0000 */
[----:B------:R-:W-:Y:S02]  /*0230*/  @UP0 UIMAD UR21, UR21, UR10, URZ ;  /* 0x0000000a151502a4 */ /* 0x000fe4000f8e02ff */
[----:B------:R-:W-:Y:S02]  /*0240*/  @UP0 UMOV UR5, UR10 ;  /* 0x0000000a00050c82 */ /* 0x000fe40008000000 */
[----:B------:R-:W-:-:S04]  /*0250*/  @UP0 UIMAD.WIDE.U32 UR6, UR10, UR21, UR4 ;  /* 0x000000150a0602a5 */ /* 0x000fc8000f8e0004 */
[----:B------:R-:W-:Y:S02]  /*0260*/  UIMAD.WIDE.U32 UR4, UR7, UR8, URZ ;  /* 0x00000008070472a5 */ /* 0x000fe4000f8e00ff */
[----:B------:R-:W-:-:S04]  /*0270*/  UIMAD UR4, UR12, UR19, UR18 ;  /* 0x000000130c0472a4 */ /* 0x000fc8000f8e0212 */
[----:B0-----:R-:W-:Y:S01]  /*0280*/  UIMAD UR6, UR4, UR11, UR20 ;  /* 0x0000000b040672a4 */ /* 0x001fe2000f8e0214 */
[----:B------:R-:W-:Y:S01]  /*0290*/  @UP0 UMOV UR7, UR5 ;  /* 0x0000000500070c82 */ /* 0x000fe20008000000 */
[----:B------:R-:W-:Y:S02]  /*02a0*/  UIMAD UR4, UR11, UR12, URZ ;  /* 0x0000000c0b0472a4 */ /* 0x000fe4000f8e02ff */
[----:B------:R-:W-:Y:S02]  /*02b0*/  UISETP.GT.AND UP1, UPT, UR6, UR16, UPT ;  /* 0x000000100600728c */ /* 0x000fe4000bf24270 */
[----:B------:R-:W-:Y:S01]  /*02c0*/  @UP0 UIADD3 UR10, UPT, UPT, -UR7, URZ, URZ ;  /* 0x000000ff070a0290 */ /* 0x000fe2000fffe1ff */
[----:B------:R-:W-:-:S03]  /*02d0*/  UMOV UR11, UR6 ;  /* 0x00000006000b7c82 */ /* 0x000fc60008000000 */
[----:B------:R-:W-:Y:S02]  /*02e0*/  @UP0 UIMAD UR10, UR9, UR10, UR8 ;  /* 0x0000000a090a02a4 */ /* 0x000fe4000f8e0208 */
[----:B------:R-:W-:Y:S02]  /*02f0*/  UIMAD UR8, UR4, UR13, URZ ;  /* 0x0000000d040872a4 */ /* 0x000fe4000f8e02ff */
[----:B------:R-:W-:Y:S01]  /*0300*/  @UP0 UISETP.GE.U32.AND UP2, UPT, UR10, UR9, UPT ;  /* 0x000000090a00028c */ /* 0x000fe2000bf46070 */
[----:B-1-3--:R-:W-:Y:S10]  /*0310*/  BRA.U UP1, `(.L_x_14) ;  /* 0x0000000101787547 */ /* 0x00aff4000b800000 */
[----:B------:R-:W-:Y:S01]  /*0320*/  IABS R0, UR8 ;  /* 0x0000000800007c13 */ /* 0x000fe20008000000 */
[----:B------:R-:W-:Y:S02]  /*0330*/  UIADD3 UR11, UPT, UPT, UR8, UR16, URZ ;  /* 0x00000010080b7290 */ /* 0x000fe4000fffe0ff */
[----:B------:R-:W-:Y:S01]  /*0340*/  IABS R9, UR8 ;  /* 0x0000000800097c13 */ /* 0x000fe20008000000 */
[----:B------:R-:W-:Y:S01]  /*0350*/  UMOV UR4, URZ ;  /* 0x000000ff00047c82 */ /* 0x000fe20008000000 */
[----:B------:R-:W-:Y:S01]  /*0360*/  R2UR UR19, R0 ;  /* 0x00000000001372ca */ /* 0x000fe200000e0000 */
[----:B------:R-:W-:-:S06]  /*0370*/  UIADD3 UR18, UPT, UPT, -UR6, UR11, URZ ;  /* 0x0000000b06127290 */ /* 0x000fcc000fffe1ff */
[----:B------:R-:W-:-:S05]  /*0380*/  IMAD.U32 R8, RZ, RZ, UR18 ;  /* 0x00000012ff087e24 */ /* 0x000fca000f8e00ff */
[----:B------:R-:W-:Y:S01]  /*0390*/  IABS R8, R8 ;  /* 0x0000000800087213 */ /* 0x000fe20000000000 */
[----:B------:R-:W0:Y:S03]  /*03a0*/  I2F.RP R0, UR19 ;  /* 0x0000001300007d06 */ /* 0x000e260008209400 */
[----:B------:R-:W-:-:S05]  /*03b0*/  R2UR UR13, R8 ;  /* 0x00000000080d72ca */ /* 0x000fca00000e0000 */
[----:B0-----:R-:W0:Y:S02]  /*03c0*/  MUFU.RCP R0, R0 ;  /* 0x0000000000007308 */ /* 0x001e240000001000 */
[----:B0-----:R-:W-:Y:S02]  /*03d0*/  VIADD R2, R0, 0xffffffe ;  /* 0x0ffffffe00027836 */ /* 0x001fe40000000000 */
[----:B------:R-:W-:-:S04]  /*03e0*/  IMAD.MOV R0, RZ, RZ, -R9 ;  /* 0x000000ffff007224 */ /* 0x000fc800078e0a09 */
[----:B------:R-:W0:Y:S02]  /*03f0*/  F2I.FTZ.U32.TRUNC.NTZ R2, R2 ;  /* 0x0000000200027305 */ /* 0x000e24000021f000 */
[----:B0-----:R-:W-:-:S13]  /*0400*/  R2UR UR5, R2 ;  /* 0x00000000020572ca */ /* 0x001fda00000e0000 */
[----:B------:R-:W-:-:S04]  /*0410*/  UIADD3 UR12, UPT, UPT, URZ, -UR5, URZ ;  /* 0x80000005ff0c7290 */ /* 0x000fc8000fffe0ff */
[----:B------:R-:W-:-:S04]  /*0420*/  UIMAD UR12, UR12, UR19, URZ ;  /* 0x000000130c0c72a4 */ /* 0x000fc8000f8e02ff */
[----:B------:R-:W-:-:S03]  /*0430*/  UIMAD.WIDE.U32 UR4, UR5, UR12, UR4 ;  /* 0x0000000c050472a5 */ /* 0x000fc6000f8e0004 */
[----:B------:R-:W-:Y:S01]  /*0440*/  R2UR UR12, R0 ;  /* 0x00000000000c72ca */ /* 0x000fe200000e0000 */
[----:B------:R-:W-:-:S12]  /*0450*/  UIMAD.WIDE.U32 UR4, UR5, UR13, URZ ;  /* 0x0000000d050472a5 */ /* 0x000fd8000f8e00ff */
[----:B------:R-:W-:-:S04]  /*0460*/  UIMAD UR5, UR5, UR12, UR13 ;  /* 0x0000000c050572a4 */ /* 0x000fc8000f8e020d */
[----:B------:R-:W-:-:S11]  /*0470*/  UISETP.GT.U32.AND UP1, UPT, UR19, UR5, UPT ;  /* 0x000000051300728c */ /* 0x000fd6000bf24070 */
[----:B------:R-:W-:Y:S02]  /*0480*/  @!UP1 UIADD3 UR5, UPT, UPT, UR5, -UR19, URZ ;  /* 0x8000001305059290 */ /* 0x000fe4000fffe0ff */
[----:B------:R-:W-:Y:S02]  /*0490*/  UISETP.GE.AND UP1, UPT, UR18, URZ, UPT ;  /* 0x000000ff1200728c */ /* 0x000fe4000bf26270 */
[----:B------:R-:W-:-:S11]  /*04a0*/  UISETP.GT.U32.AND UP3, UPT, UR19, UR5, UPT ;  /* 0x000000051300728c */ /* 0x000fd6000bf64070 */
[----:B------:R-:W-:Y:S02]  /*04b0*/  @!UP3 UIADD3 UR5, UPT, UPT, UR5, -UR19, URZ ;  /* 0x800000130505b290 */ /* 0x000fe4000fffe0ff */
[----:B------:R-:W-:Y:S02]  /*04c0*/  UISETP.NE.AND UP3, UPT, UR8, URZ, UPT ;  /* 0x000000ff0800728c */ /* 0x000fe4000bf65270 */
[----:B------:R-:W-:-:S09]  /*04d0*/  @!UP1 UIADD3 UR5, UPT, UPT, -UR5, URZ, URZ ;  /* 0x000000ff05059290 */ /* 0x000fd2000fffe1ff */
[----:B------:R-:W-:-:S04]  /*04e0*/  @!UP3 ULOP3.LUT UR5, URZ, UR8, URZ, 0x33, !UPT ;  /* 0x00000008ff05b292 */ /* 0x000fc8000f8e33ff */
[----:B------:R-:W-:-:S12]  /*04f0*/  UIADD3 UR11, UPT, UPT, UR11, -UR5, URZ ;  /* 0x800000050b0b7290 */ /* 0x000fd8000fffe0ff */
.L_x_14:
[----:B------:R-:W-:Y:S02]  /*0500*/  UISETP.GE.AND UP3, UPT, UR11, UR17, UPT ;  /* 0x000000110b00728c */ /* 0x000fe4000bf66270 */
[----:B------:R-:W-:Y:S02]  /*0510*/  UPLOP3.LUT UP1, UPT, UPT, UPT, UPT, 0x40, 0x4 ;  /* 0x000000000004789c */ /* 0x000fe40003f2e870 */
[----:B------:R-:W-:Y:S02]  /*0520*/  @UP0 UPLOP3.LUT UP1, UPT, UPT, UPT, UP2, 0x80, 0x8 ;  /* 0x000000000008089c */ /* 0x000fe40003f2f020 */
[----:B------:R-:W-:-:S09]  /*0530*/  PLOP3.LUT P0, PT, PT, PT, UP3, 0x80, 0x8 ;  /* 0x000000000008781c */ /* 0x000fd20003f0f038 */
[----:B------:R-:W-:-:S04]  /*0540*/  @UP1 UIADD3 UR10, UPT, UPT, -UR9, UR10, URZ ;  /* 0x0000000a090a1290 */ /* 0x000fc8000fffe1ff */
[----:B------:R-:W-:Y:S08]  /*0550*/  @P0 EXIT ;  /* 0x000000000000094d */ /* 0x000ff00003800000 */
[----:B------:R-:W-:Y:S01]  /*0560*/  @UP0 UISETP.GE.U32.AND UP3, UPT, UR10, UR9, UPT ;  /* 0x000000090a00028c */ /* 0x000fe2000bf66070 */
[----:B------:R-:W-:Y:S01]  /*0570*/  IMAD R0, R6, UR23, R3 ;  /* 0x0000001706007c24 */ /* 0x000fe2000f8e0203 */
[----:B------:R-:W-:Y:S02]  /*0580*/  UPLOP3.LUT UP2, UPT, UPT, UPT, UPT, 0x40, 0x4 ;  /* 0x000000000004789c */ /* 0x000fe40003f4e870 */
[----:B------:R-:W-:Y:S01]  /*0590*/  @UP0 UPLOP3.LUT UP2, UPT, UPT, UPT, UP3, 0x80, 0x8 ;  /* 0x000000000008089c */ /* 0x000fe20003f4f030 */
[----:B------:R-:W-:Y:S01]  /*05a0*/  IMAD R0, R0, UR22, R7 ;  /* 0x0000001600007c24 */ /* 0x000fe2000f8e0207 */
[----:B------:R-:W0:Y:S03]  /*05b0*/  LDCU.64 UR4, c[0x0][0x388] ;  /* 0x00007100ff0477ac */ /* 0x000e260008000a00 */
[C---:B------:R-:W-:Y:S01]  /*05c0*/  VIADD R10, R0.reuse, UR16 ;  /* 0x00000010000a7c36 */ /* 0x040fe20008000000 */
[----:B------:R-:W-:Y:S01]  /*05d0*/  UISETP.NE.U32.OR UP3, UPT, UR9, URZ, !UP0 ;  /* 0x000000ff0900728c */ /* 0x000fe2000c765470 */
[----:B------:R-:W-:Y:S01]  /*05e0*/  VIMNMX R2, PT, PT, R0, UR6, !PT ;  /* 0x0000000600027c48 */ /* 0x000fe2000ffe0100 */
[----:B------:R-:W-:Y:S01]  /*05f0*/  @UP1 UIADD3 UR7, UPT, UPT, UR7, 0x1, URZ ;  /* 0x0000000107071890 */ /* 0x000fe2000fffe0ff */
[----:B------:R-:W-:-:S02]  /*0600*/  UMOV UR10, 0x1 ;  /* 0x00000001000a7882 */ /* 0x000fc40000000000 */
[----:B------:R-:W-:Y:S01]  /*0610*/  ISETP.GE.AND P1, PT, R2, UR17, PT ;  /* 0x0000001102007c0c */ /* 0x000fe2000bf26270 */
[----:B------:R-:W-:-:S05]  /*0620*/  @UP2 UIADD3 UR7, UPT, UPT, UR7, 0x1, URZ ;  /* 0x0000000107072890 */ /* 0x000fca000fffe0ff */
[----:B------:R-:W-:Y:S02]  /*0630*/  @!UP3 ULOP3.LUT UR7, URZ, UR9, URZ, 0x33, !UPT ;  /* 0x00000009ff07b292 */ /* 0x000fe4000f8e33ff */
[----:B0-----:R-:W-:-:S05]  /*0640*/  UIMAD.WIDE UR4, UR16, 0x8, UR4 ;  /* 0x00000008100478a5 */ /* 0x001fca000f8e0204 */
[----:B------:R-:W-:-:S07]  /*0650*/  @UP0 UMOV UR10, UR7 ;  /* 0x00000007000a0c82 */ /* 0x000fce0008000000 */
.L_x_21:
[----:B------:R-:W0:Y:S08]  /*0660*/  LDC.64 R2, c[0x0][0x390] ;  /* 0x0000e400ff027b82 */ /* 0x000e300000000a00 */
[----:B-12---:R-:W1:Y:S01]  /*0670*/  LDC.64 R6, c[0x0][0x380] ;  /* 0x0000e000ff067b82 */ /* 0x006e620000000a00 */
[----:B0-----:R-:W-:-:S04]  /*0680*/  IMAD R3, R3, UR11, R2 ;  /* 0x0000000b03037c24 */ /* 0x001fc8000f8e0202 */
[----:B-1----:R-:W-:-:S06]  /*0690*/  IMAD.WIDE R6, R3, 0x8, R6 ;  /* 0x0000000803067825 */ /* 0x002fcc00078e0206 */
[----:B------:R-:W2:Y:S01]  /*06a0*/  LDG.E.64 R6, desc[UR14][R6.64] ;  /* 0x0000000e06067981 */ /* 0x000ea2000c1e1b00 */
[----:B-----5:R-:W0:Y:S01]  /*06b0*/  MUFU.RCP64H R3, R5 ;  /* 0x0000000500037308 */ /* 0x020e220000001800 */
[----:B------:R-:W-:-:S06]  /*06c0*/  IMAD.MOV.U32 R2, RZ, RZ, 0x1 ;  /* 0x00000001ff027424 */ /* 0x000fcc00078e00ff */
[----:B0-----:R-:W-:-:S08]  /*06d0*/  DFMA R8, -R4, R2, 1 ;  /* 0x3ff000000408742b */ /* 0x001fd00000000102 */
[----:B------:R-:W-:-:S08]  /*06e0*/  DFMA R8, R8, R8, R8 ;  /* 0x000000080808722b */ /* 0x000fd00000000008 */
[----:B------:R-:W-:-:S08]  /*06f0*/  DFMA R8, R2, R8, R2 ;  /* 0x000000080208722b */ /* 0x000fd00000000002 */
[----:B------:R-:W-:-:S08]  /*0700*/  DFMA R2, -R4, R8, 1 ;  /* 0x3ff000000402742b */ /* 0x000fd00000000108 */
[----:B------:R-:W-:-:S08]  /*0710*/  DFMA R2, R8, R2, R8 ;  /* 0x000000020802722b */ /* 0x000fd00000000008 */
[----:B--2---:R-:W-:Y:S01]  /*0720*/  DMUL R8, R6, R2 ;  /* 0x0000000206087228 */ /* 0x004fe20000000000 */
[----:B------:R-:W-:-:S07]  /*0730*/  FSETP.GEU.AND P2, PT, |R7|, 6.5827683646048100446e-37, PT ;  /* 0x036000000700780b */ /* 0x000fce0003f4e200 */
[----:B---3--:R-:W-:-:S08]  /*0740*/  DFMA R12, -R4, R8, R6 ;  /* 0x00000008040c722b */ /* 0x008fd00000000106 */
[----:B------:R-:W-:-:S10]  /*0750*/  DFMA R2, R2, R12, R8 ;  /* 0x0000000c0202722b */ /* 0x000fd40000000008 */
[----:B------:R-:W-:-:S05]  /*0760*/  FFMA R8, RZ, R5, R3 ;  /* 0x00000005ff087223 */ /* 0x000fca0000000003 */
[----:B------:R-:W-:-:S13]  /*0770*/  FSETP.GT.AND P0, PT, |R8|, 1.469367938527859385e-39, PT ;  /* 0x001000000800780b */ /* 0x000fda0003f04200 */
[----:B------:R-:W-:Y:S05]  /*0780*/  @P0 BRA P2, `(.L_x_15) ;  /* 0x0000000000080947 */ /* 0x000fea0001000000 */
[----:B------:R-:W-:-:S07]  /*0790*/  MOV R12, 0x7b0 ;  /* 0x000007b0000c7802 */ /* 0x000fce0000000f00 */
[----:B------:R-:W-:Y:S05]  /*07a0*/  CALL.REL.NOINC `($__internal_1_$__cuda_sm20_div_rn_f64_full) ;  /* 0x0000000000ac7944 */ /* 0x000fea0003c00000 */
.L_x_15:
[----:B------:R-:W-:Y:S06]  /*07b0*/  BAR.SYNC.DEFER_BLOCKING 0x0 ;  /* 0x0000000000007b1d */ /* 0x000fec0000010000 */
[----:B------:R-:W0:Y:S01]  /*07c0*/  LDCU UR12, c[0x0][0x390] ;  /* 0x00007200ff0c77ac */ /* 0x000e220008000800 */
[----:B------:R-:W-:Y:S04]  /*07d0*/  BSSY.RECONVERGENT B0, `(.L_x_16) ;  /* 0x0000023000007945 */ /* 0x000fe80003800200 */
[----:B------:R-:W-:Y:S05]  /*07e0*/  @P1 BRA `(.L_x_17) ;  /* 0x0000000000841947 */ /* 0x000fea0003800000 */
[----:B------:R-:W-:-:S09]  /*07f0*/  UISETP.GE.AND UP0, UPT, UR10, 0x1, UPT ;  /* 0x000000010a00788c */ /* 0x000fd2000bf06270 */
[----:B------:R-:W-:Y:S05]  /*0800*/  BRA.U !UP0, `(.L_x_18) ;  /* 0x00000001084c7547 */ /* 0x000fea000b800000 */
[----:B------:R-:W1:Y:S01]  /*0810*/  LDC R16, c[0x0][0x394] ;  /* 0x0000e500ff107b82 */ /* 0x000e620000000800 */
[----:B------:R-:W-:Y:S01]  /*0820*/  BSSY.RECONVERGENT B1, `(.L_x_18) ;  /* 0x0000011000017945 */ /* 0x000fe20003800200 */
[----:B------:R-:W-:-:S06]  /*0830*/  IMAD.MOV.U32 R11, RZ, RZ, RZ ;  /* 0x000000ffff0b7224 */ /* 0x000fcc00078e00ff */
[----:B------:R-:W2:Y:S02]  /*0840*/  LDC.64 R6, c[0x0][0x380] ;  /* 0x0000e000ff067b82 */ /* 0x000ea40000000a00 */
.L_x_20:
[----:B---3--:R-:W-:-:S05]  /*0850*/  IMAD R13, R11, UR9, R10 ;  /* 0x000000090b0d7c24 */ /* 0x008fca000f8e020a */
[----:B-1----:R-:W-:-:S13]  /*0860*/  ISETP.GE.AND P0, PT, R13, R16, PT ;  /* 0x000000100d00720c */ /* 0x002fda0003f06270 */
[----:B------:R-:W-:Y:S05]  /*0870*/  @P0 BRA `(.L_x_19) ;  /* 0x00000000002c0947 */ /* 0x000fea0003800000 */
[C-C-:B0-----:R-:W-:Y:S02]  /*0880*/  IMAD R9, R16.reuse, UR12, R13.reuse ;  /* 0x0000000c10097c24 */ /* 0x141fe4000f8e020d */
[----:B------:R-:W-:Y:S02]  /*0890*/  IMAD R13, R16, UR11, R13 ;  /* 0x0000000b100d7c24 */ /* 0x000fe4000f8e020d */
[----:B--2---:R-:W-:-:S04]  /*08a0*/  IMAD.WIDE R8, R9, 0x8, R6 ;  /* 0x0000000809087825 */ /* 0x004fc800078e0206 */
[----:B------:R-:W-:Y:S02]  /*08b0*/  IMAD.WIDE R12, R13, 0x8, R6 ;  /* 0x000000080d0c7825 */ /* 0x000fe400078e0206 */
[----:B------:R-:W2:Y:S04]  /*08c0*/  LDG.E.64 R8, desc[UR14][R8.64] ;  /* 0x0000000e08087981 */ /* 0x000ea8000c1e1b00 */
[----:B------:R-:W2:Y:S01]  /*08d0*/  LDG.E.64 R14, desc[UR14][R12.64] ;  /* 0x0000000e0c0e7981 */ /* 0x000ea2000c1e1b00 */
[----:B------:R-:W-:-:S05]  /*08e0*/  VIADD R11, R11, 0x1 ;  /* 0x000000010b0b7836 */ /* 0x000fca0000000000 */
[----:B------:R-:W-:Y:S01]  /*08f0*/  ISETP.NE.AND P0, PT, R11, UR10, PT ;  /* 0x0000000a0b007c0c */ /* 0x000fe2000bf05270 */
[----:B--2---:R-:W-:-:S07]  /*0900*/  DFMA R14, R8, -R2, R14 ;  /* 0x80000002080e722b */ /* 0x004fce000000000e */
[----:B------:R3:W-:Y:S05]  /*0910*/  STG.E.64 desc[UR14][R12.64], R14 ;  /* 0x0000000e0c007986 */ /* 0x0007ea000c101b0e */
[----:B------:R-:W-:Y:S05]  /*0920*/  @P0 BRA `(.L_x_20) ;  /* 0xfffffffc00c80947 */ /* 0x000fea000383ffff */
.L_x_19:
[----:B0-----:R-:W-:Y:S05]  /*0930*/  BSYNC.RECONVERGENT B1 ;  /* 0x0000000000017941 */ /* 0x001fea0003800200 */
.L_x_18:
[----:B------:R-:W-:-:S13]  /*0940*/  ISETP.NE.AND P0, PT, R0, RZ, PT ;  /* 0x000000ff0000720c */ /* 0x000fda0003f05270 */
[----:B------:R-:W-:Y:S05]  /*0950*/  @P0 BRA `(.L_x_17) ;  /* 0x0000000000280947 */ /* 0x000fea0003800000 */
[----:B------:R-:W1:Y:S01]  /*0960*/  LDCU.64 UR6, c[0x0][0x388] ;  /* 0x00007100ff0677ac */ /* 0x000e620008000a00 */
[----:B---3--:R-:W-:Y:S02]  /*0970*/  IMAD.U32 R14, RZ, RZ, UR4 ;  /* 0x00000004ff0e7e24 */ /* 0x008fe4000f8e00ff */
[----:B------:R-:W-:-:S05]  /*0980*/  IMAD.U32 R15, RZ, RZ, UR5 ;  /* 0x00000005ff0f7e24 */ /* 0x000fca000f8e00ff */
[----:B--2---:R-:W2:Y:S01]  /*0990*/  LDG.E.64 R6, desc[UR14][R14.64] ;  /* 0x0000000e0e067981 */ /* 0x004ea2000c1e1b00 */
[----:B-1----:R-:W-:-:S06]  /*09a0*/  UIMAD.WIDE UR6, UR11, 0x8, UR6 ;  /* 0x000000080b0678a5 */ /* 0x002fcc000f8e0206 */
[----:B------:R-:W-:Y:S02]  /*09b0*/  IMAD.U32 R12, RZ, RZ, UR6 ;  /* 0x00000006ff0c7e24 */ /* 0x000fe4000f8e00ff */
[----:B------:R-:W-:-:S05]  /*09c0*/  IMAD.U32 R13, RZ, RZ, UR7 ;  /* 0x00000007ff0d7e24 */ /* 0x000fca000f8e00ff */
[----:B------:R-:W2:Y:S02]  /*09d0*/  LDG.E.64 R8, desc[UR14][R12.64] ;  /* 0x0000000e0c087981 */ /* 0x000ea4000c1e1b00 */
[----:B--2---:R-:W-:-:S07]  /*09e0*/  DFMA R6, R6, -R2, R8 ;  /* 0x800000020606722b */ /* 0x004fce0000000008 */
[----:B------:R1:W-:Y:S04]  /*09f0*/  STG.E.64 desc[UR14][R12.64], R6 ;  /* 0x000000060c007986 */ /* 0x0003e8000c101b0e */
.L_x_17:
[----:B0-----:R-:W-:Y:S05]  /*0a00*/  BSYNC.RECONVERGENT B0 ;  /* 0x0000000000007941 */ /* 0x001fea0003800200 */
.L_x_16:
[----:B------:R-:W0:Y:S01]  /*0a10*/  LDCU UR6, c[0x0][0x394] ;  /* 0x00007280ff0677ac */ /* 0x000e220008000800 */
[----:B------:R-:W-:-:S04]  /*0a20*/  UIADD3 UR11, UPT, UPT, UR8, UR11, URZ ;  /* 0x0000000b080b7290 */ /* 0x000fc8000fffe0ff */
[----:B0-----:R-:W-:-:S09]  /*0a30*/  UISETP.GE.AND UP0, UPT, UR11, UR6, UPT ;  /* 0x000000060b00728c */ /* 0x001fd2000bf06270 */
[----:B------:R-:W-:Y:S05]  /*0a40*/  BRA.U !UP0, `(.L_x_21) ;  /* 0xfffffffd08047547 */ /* 0x000fea000b83ffff */
[----:B------:R-:W-:Y:S05]  /*0a50*/  EXIT ;  /* 0x000000000000794d */ /* 0x000fea0003800000 */
        .weak           $__internal_1_$__cuda_sm20_div_rn_f64_full
        .type           $__internal_1_$__cuda_sm20_div_rn_f64_full,@function
        .size           $__internal_1_$__cuda_sm20_div_rn_f64_full,(.L_x_29 - $__internal_1_$__cuda_sm20_div_rn_f64_full)
$__internal_1_$__cuda_sm20_div_rn_f64_full:
        /* <DEDUP_REMOVED lines=22> */
[----:B------:R-:W-:-:S04]  /*0bc0*/  LOP3.LUT R16, R5, 0x7ff00000, RZ, 0xc0, !PT ;  /* 0x7ff0000005107812 */ /* 0x000fc800078ec0ff */
[----:B------:R-:W-:Y:S01]  /*0bd0*/  ISETP.GE.U32.AND P2, PT, R11, R16, PT ;  /* 0x000000100b00720c */ /* 0x000fe20003f46070 */
[----:B------:R-:W-:-:S03]  /*0be0*/  IMAD.MOV.U32 R16, RZ, RZ, RZ ;  /* 0x000000ffff107224 */ /* 0x000fc600078e00ff */
[----:B------:R-:W-:-:S04]  /*0bf0*/  SEL R17, R13, 0x63400000, !P2 ;  /* 0x634000000d117807 */ /* 0x000fc80005000000 */
[----:B------:R-:W-:-:S04]  /*0c00*/  LOP3.LUT R17, R17, 0x80000000, R7, 0xf8, !PT ;  /* 0x8000000011117812 */ /* 0x000fc800078ef807 */
[----:B------:R-:W-:-:S06]  /*0c10*/  LOP3.LUT R17, R17, 0x100000, RZ, 0xfc, !PT ;  /* 0x0010000011117812 */ /* 0x000fcc00078efcff */
[----:B------:R-:W-:-:S10]  /*0c20*/  DFMA R8, R8, 2, -R16 ;  /* 0x400000000808782b */ /* 0x000fd40000000810 */
[----:B------:R-:W-:-:S07]  /*0c30*/  LOP3.LUT R20, R9, 0x7ff00000, RZ, 0xc0, !PT ;  /* 0x7ff0000009147812 */ /* 0x000fce00078ec0ff */
.L_x_22:
[----:B------:R-:W-:Y:S01]  /*0c40*/  IMAD.MOV.U32 R21, RZ, RZ, R18 ;  /* 0x000000ffff157224 */ /* 0x000fe200078e0012 */
[----:B------:R-:W-:Y:S01]  /*0c50*/  @!P0 LOP3.LUT R21, R3, 0x7ff00000, RZ, 0xc0, !PT ;  /* 0x7ff0000003158812 */ /* 0x000fe200078ec0ff */
[----:B------:R-:W-:Y:S01]  /*0c60*/  VIADD R22, R20, 0xffffffff ;  /* 0xffffffff14167836 */ /* 0x000fe20000000000 */
[----:B------:R-:W-:-:S03]  /*0c70*/  DMUL R16, R14, R8 ;  /* 0x000000080e107228 */ /* 0x000fc60000000000 */
[----:B------:R-:W-:Y:S01]  /*0c80*/  VIADD R23, R21, 0xffffffff ;  /* 0xffffffff15177836 */ /* 0x000fe20000000000 */
[----:B------:R-:W-:-:S04]  /*0c90*/  ISETP.GT.U32.AND P0, PT, R22, 0x7feffffe, PT ;  /* 0x7feffffe1600780c */ /* 0x000fc80003f04070 */
[----:B------:R-:W-:Y:S01]  /*0ca0*/  ISETP.GT.U32.OR P0, PT, R23, 0x7feffffe, P0 ;  /* 0x7feffffe1700780c */ /* 0x000fe20000704470 */
[----:B------:R-:W-:-:S08]  /*0cb0*/  DFMA R18, R16, -R2, R8 ;  /* 0x800000021012722b */ /* 0x000fd00000000008 */
[----:B------:R-:W-:-:S04]  /*0cc0*/  DFMA R14, R14, R18, R16 ;  /* 0x000000120e0e722b */ /* 0x000fc80000000010 */
[----:B------:R-:W-:Y:S07]  /*0cd0*/  @P0 BRA `(.L_x_23) ;  /* 0x00000000006c0947 */ /* 0x000fee0003800000 */
        /* <DEDUP_REMOVED lines=19> */
[----:B------:R-:W-:-:S06]  /*0e10*/  IMAD.MOV.U32 R2, RZ, RZ, RZ ;  /* 0x000000ffff027224 */ /* 0x000fcc00078e00ff */
[----:B------:R-:W-:-:S03]  /*0e20*/  DFMA R2, R16, -R2, R14 ;  /* 0x800000021002722b */ /* 0x000fc6000000000e */
[----:B------:R-:W-:-:S03]  /*0e30*/  LOP3.LUT R9, R7, R9, RZ, 0x3c, !PT ;  /* 0x0000000907097212 */ /* 0x000fc600078e3cff */
[----:B------:R-:W-:-:S04]  /*0e40*/  IADD3 R2, PT, PT, -R11, -0x43300000, RZ ;  /* 0xbcd000000b027810 */ /* 0x000fc80007ffe1ff */
[----:B------:R-:W-:-:S04]  /*0e50*/  FSETP.NEU.AND P0, PT, |R3|, R2, PT ;  /* 0x000000020300720b */ /* 0x000fc80003f0d200 */
[----:B------:R-:W-:Y:S02]  /*0e60*/  FSEL R16, R6, R16, !P0 ;  /* 0x0000001006107208 */ /* 0x000fe40004000000 */
[----:B------:R-:W-:Y:S01]  /*0e70*/  FSEL R17, R9, R17, !P0 ;  /* 0x0000001109117208 */ /* 0x000fe20004000000 */
[----:B------:R-:W-:Y:S06]  /*0e80*/  BRA `(.L_x_24) ;  /* 0x0000000000547947 */ /* 0x000fec0003800000 */
.L_x_23:
[----:B------:R-:W-:-:S14]  /*0e90*/  DSETP.NAN.AND P0, PT, R6, R6, PT ;  /* 0x000000060600722a */ /* 0x000fdc0003f08000 */
[----:B------:R-:W-:Y:S05]  /*0ea0*/  @P0 BRA `(.L_x_25) ;  /* 0x0000000000440947 */ /* 0x000fea0003800000 */
[----:B------:R-:W-:-:S14]  /*0eb0*/  DSETP.NAN.AND P0, PT, R4, R4, PT ;  /* 0x000000040400722a */ /* 0x000fdc0003f08000 */
[----:B------:R-:W-:Y:S05]  /*0ec0*/  @P0 BRA `(.L_x_26) ;  /* 0x0000000000300947 */ /* 0x000fea0003800000 */
[----:B------:R-:W-:Y:S01]  /*0ed0*/  ISETP.NE.AND P0, PT, R20, R21, PT ;  /* 0x000000151400720c */ /* 0x000fe20003f05270 */
[----:B------:R-:W-:Y:S02]  /*0ee0*/  IMAD.MOV.U32 R16, RZ, RZ, 0x0 ;  /* 0x00000000ff107424 */ /* 0x000fe400078e00ff */
[----:B------:R-:W-:-:S10]  /*0ef0*/  IMAD.MOV.U32 R17, RZ, RZ, -0x80000 ;  /* 0xfff80000ff117424 */ /* 0x000fd400078e00ff */
        /* <DEDUP_REMOVED lines=9> */
.L_x_26:
[----:B------:R-:W-:Y:S01]  /*0f90*/  LOP3.LUT R17, R5, 0x80000, RZ, 0xfc, !PT ;  /* 0x0008000005117812 */ /* 0x000fe200078efcff */
[----:B------:R-:W-:Y:S01]  /*0fa0*/  IMAD.MOV.U32 R16, RZ, RZ, R4 ;  /* 0x000000ffff107224 */ /* 0x000fe200078e0004 */
[----:B------:R-:W-:Y:S06]  /*0fb0*/  BRA `(.L_x_24) ;  /* 0x0000000000087947 */ /* 0x000fec0003800000 */
.L_x_25:
[----:B------:R-:W-:Y:S01]  /*0fc0*/  LOP3.LUT R17, R7, 0x80000, RZ, 0xfc, !PT ;  /* 0x0008000007117812 */ /* 0x000fe200078efcff */
[----:B------:R-:W-:-:S07]  /*0fd0*/  IMAD.MOV.U32 R16, RZ, RZ, R6 ;  /* 0x000000ffff107224 */ /* 0x000fce00078e0006 */
.L_x_24:
[----:B------:R-:W-:Y:S02]  /*0fe0*/  IMAD.MOV.U32 R13, RZ, RZ, 0x0 ;  /* 0x00000000ff0d7424 */ /* 0x000fe400078e00ff */
[----:B------:R-:W-:Y:S02]  /*0ff0*/  IMAD.MOV.U32 R2, RZ, RZ, R16 ;  /* 0x000000ffff027224 */ /* 0x000fe400078e0010 */
[----:B------:R-:W-:Y:S01]  /*1000*/  IMAD.MOV.U32 R3, RZ, RZ, R17 ;  /* 0x000000ffff037224 */ /* 0x000fe200078e0011 */
[----:B------:R-:W-:Y:S06]  /*1010*/  RET.REL.NODEC R12 `(_Z26kernel_GaussianEliminationPdS_ii) ;  /* 0xffffffec0cf87950 */ /* 0x000fec0003c3ffff */
.L_x_27:
        /* <DEDUP_REMOVED lines=14> */
.L_x_29:


//--------------------- .nv.shared.reserved.0     --------------------------
	.section	.nv.shared.reserved.0,"aw",@nobits
	.weak		__nv_reservedSMEM_offset_0_alias
	.size		__nv_reservedSMEM_offset_0_alias, 0, 64
	.other		__nv_reservedSMEM_offset_0_alias,@"STO_CUDA_RESERVED_SHARED STV_DEFAULT"
__nv_reservedSMEM_offset_0_alias:
	.zero		0
	.zero		64


//--------------------- .nv.constant0._Z24kernel__BackSubstitutionPdS_S_i --------------------------
	.section	.nv.constant0._Z24kernel__BackSubstitutionPdS_S_i,"a",@progbits
	.sectionflags	@""
	.align	4
.nv.constant0._Z24kernel__BackSubstitutionPdS_S_i:
	.zero		924


//--------------------- .nv.constant0._Z26kernel_GaussianEliminationPdS_ii --------------------------
	.section	.nv.constant0._Z26kernel_GaussianEliminationPdS_ii,"a",@progbits
	.sectionflags	@""
	.align	4
.nv.constant0._Z26kernel_GaussianEliminationPdS_ii:
	.zero		920


//--------------------- SYMBOLS --------------------------

	.type		.nv.reservedSmem.offset0,@object
	.size		.nv.reservedSmem.offset0,0x4
